//
// Generated by NVIDIA NVVM Compiler
//
// Compiler Build ID: CL-36424714
// Cuda compilation tools, release 13.0, V13.0.88
// Based on NVVM 20.0.0
//

.version 9.0
.target sm_100
.address_size 64

	// .globl	_Z3nlmPKfPfif
.const .align 4 .b8 gaussDistW[196];
// _ZZ3nlmPKfPfifE8blockImg has been demoted
// _ZZ3nlmPKfPfifE15foreignBlockImg has been demoted

.visible .entry _Z3nlmPKfPfif(
	.param .u64 .ptr .align 1 _Z3nlmPKfPfif_param_0,
	.param .u64 .ptr .align 1 _Z3nlmPKfPfif_param_1,
	.param .u32 _Z3nlmPKfPfif_param_2,
	.param .f32 _Z3nlmPKfPfif_param_3
)
{
	.reg .pred 	%p<137>;
	.reg .b16 	%rs<89>;
	.reg .b32 	%r<538>;
	.reg .b32 	%f<854>;
	.reg .b64 	%rd<93>;
	// demoted variable
	.shared .align 4 .b8 _ZZ3nlmPKfPfifE8blockImg[5184];
	// demoted variable
	.shared .align 4 .b8 _ZZ3nlmPKfPfifE15foreignBlockImg[5184];
	ld.param.u64 	%rd11, [_Z3nlmPKfPfif_param_0];
	ld.param.u64 	%rd10, [_Z3nlmPKfPfif_param_1];
	ld.param.u32 	%r114, [_Z3nlmPKfPfif_param_2];
	ld.param.f32 	%f145, [_Z3nlmPKfPfif_param_3];
	cvta.to.global.u64 	%rd1, %rd11;
	add.s32 	%r1, %r114, 4;
	mov.u32 	%r2, %ctaid.y;
	mul.lo.s32 	%r116, %r2, %r1;
	shl.b32 	%r117, %r116, 5;
	mov.u32 	%r3, %ctaid.x;
	shl.b32 	%r118, %r3, 5;
	add.s32 	%r4, %r117, %r118;
	mov.u32 	%r5, %tid.y;
	shl.b32 	%r119, %r5, 4;
	mov.u32 	%r6, %tid.x;
	add.s32 	%r7, %r119, %r6;
	mul.lo.s32 	%r8, %r1, %r1;
	min.u32 	%r9, %r8, 1296;
	add.s32 	%r10, %r7, 256;
	max.u32 	%r120, %r8, %r10;
	not.b32 	%r121, %r6;
	add.s32 	%r122, %r120, %r121;
	sub.s32 	%r11, %r122, %r119;
	and.b32  	%r12, %r11, 768;
	setp.eq.s32 	%p3, %r12, 768;
	mov.u32 	%r516, %r7;
	@%p3 bra 	$L__BB0_5;
	shr.u32 	%r124, %r11, 8;
	add.s32 	%r125, %r124, 1;
	and.b32  	%r13, %r125, 3;
	mov.b32 	%r515, 0;
	mov.u32 	%r516, %r7;
$L__BB0_2:
	.pragma "nounroll";
	setp.ge.u32 	%p4, %r516, %r9;
	@%p4 bra 	$L__BB0_4;
	mul.hi.u32 	%r126, %r516, 954437177;
	shr.u32 	%r127, %r126, 3;
	mul.lo.s32 	%r128, %r127, 36;
	sub.s32 	%r129, %r516, %r128;
	add.s32 	%r130, %r129, %r4;
	mad.lo.s32 	%r131, %r127, %r1, %r130;
	mul.wide.s32 	%rd12, %r131, 4;
	add.s64 	%rd13, %rd1, %rd12;
	ld.global.f32 	%f146, [%rd13];
	mov.u32 	%r132, _ZZ3nlmPKfPfifE8blockImg;
	mad.lo.s32 	%r133, %r129, 144, %r132;
	shl.b32 	%r134, %r127, 2;
	add.s32 	%r135, %r133, %r134;
	st.shared.f32 	[%r135], %f146;
$L__BB0_4:
	add.s32 	%r516, %r516, 256;
	add.s32 	%r515, %r515, 1;
	setp.ne.s32 	%p5, %r515, %r13;
	@%p5 bra 	$L__BB0_2;
$L__BB0_5:
	setp.lt.u32 	%p6, %r11, 768;
	@%p6 bra 	$L__BB0_16;
	mov.u32 	%r142, _ZZ3nlmPKfPfifE8blockImg;
$L__BB0_7:
	setp.ge.u32 	%p7, %r516, %r9;
	@%p7 bra 	$L__BB0_9;
	mul.hi.u32 	%r136, %r516, 954437177;
	shr.u32 	%r137, %r136, 3;
	mul.lo.s32 	%r138, %r137, 36;
	sub.s32 	%r139, %r516, %r138;
	add.s32 	%r140, %r139, %r4;
	mad.lo.s32 	%r141, %r137, %r1, %r140;
	mul.wide.s32 	%rd14, %r141, 4;
	add.s64 	%rd15, %rd1, %rd14;
	ld.global.f32 	%f147, [%rd15];
	mad.lo.s32 	%r143, %r139, 144, %r142;
	shl.b32 	%r144, %r137, 2;
	add.s32 	%r145, %r143, %r144;
	st.shared.f32 	[%r145], %f147;
$L__BB0_9:
	add.s32 	%r20, %r516, 256;
	setp.ge.u32 	%p8, %r20, %r9;
	@%p8 bra 	$L__BB0_11;
	mul.hi.u32 	%r146, %r20, 954437177;
	shr.u32 	%r147, %r146, 3;
	mul.lo.s32 	%r148, %r147, 36;
	sub.s32 	%r149, %r20, %r148;
	add.s32 	%r150, %r149, %r4;
	mad.lo.s32 	%r151, %r147, %r1, %r150;
	mul.wide.s32 	%rd16, %r151, 4;
	add.s64 	%rd17, %rd1, %rd16;
	ld.global.f32 	%f148, [%rd17];
	mad.lo.s32 	%r153, %r149, 144, %r142;
	shl.b32 	%r154, %r147, 2;
	add.s32 	%r155, %r153, %r154;
	st.shared.f32 	[%r155], %f148;
$L__BB0_11:
	add.s32 	%r21, %r516, 512;
	setp.ge.u32 	%p9, %r21, %r9;
	@%p9 bra 	$L__BB0_13;
	mul.hi.u32 	%r156, %r21, 954437177;
	shr.u32 	%r157, %r156, 3;
	mul.lo.s32 	%r158, %r157, 36;
	sub.s32 	%r159, %r21, %r158;
	add.s32 	%r160, %r159, %r4;
	mad.lo.s32 	%r161, %r157, %r1, %r160;
	mul.wide.s32 	%rd18, %r161, 4;
	add.s64 	%rd19, %rd1, %rd18;
	ld.global.f32 	%f149, [%rd19];
	mad.lo.s32 	%r163, %r159, 144, %r142;
	shl.b32 	%r164, %r157, 2;
	add.s32 	%r165, %r163, %r164;
	st.shared.f32 	[%r165], %f149;
$L__BB0_13:
	add.s32 	%r22, %r516, 768;
	setp.ge.u32 	%p10, %r22, %r9;
	@%p10 bra 	$L__BB0_15;
	mul.hi.u32 	%r166, %r22, 954437177;
	shr.u32 	%r167, %r166, 3;
	mul.lo.s32 	%r168, %r167, 36;
	sub.s32 	%r169, %r22, %r168;
	add.s32 	%r170, %r169, %r4;
	mad.lo.s32 	%r171, %r167, %r1, %r170;
	mul.wide.s32 	%rd20, %r171, 4;
	add.s64 	%rd21, %rd1, %rd20;
	ld.global.f32 	%f150, [%rd21];
	mad.lo.s32 	%r173, %r169, 144, %r142;
	shl.b32 	%r174, %r167, 2;
	add.s32 	%r175, %r173, %r174;
	st.shared.f32 	[%r175], %f150;
$L__BB0_15:
	add.s32 	%r516, %r516, 1024;
	setp.lt.u32 	%p11, %r516, %r8;
	@%p11 bra 	$L__BB0_7;
$L__BB0_16:
	bar.sync 	0;
	mov.u32 	%r24, %ntid.x;
	mov.f32 	%f820, 0f00000000;
	mov.b32 	%r518, 0;
	mov.u32 	%r25, %ntid.y;
	mov.u32 	%r178, _ZZ3nlmPKfPfifE8blockImg;
	mov.u64 	%rd26, gaussDistW;
	mov.f32 	%f821, %f820;
$L__BB0_17:
	mad.lo.s32 	%r27, %r518, 144, %r178;
	mov.b32 	%r519, 0;
$L__BB0_18:
	mov.f32 	%f779, 0f00000000;
	mov.b16 	%rs73, 254;
$L__BB0_19:
	cvt.u64.u16 	%rd22, %rs73;
	cvt.s64.s8 	%rd2, %rd22;
	cvt.u32.u16 	%r179, %rs73;
	cvt.s32.s8 	%r180, %r179;
	add.s32 	%r181, %r6, %r180;
	mad.lo.s32 	%r183, %r181, 144, %r178;
	add.s32 	%r29, %r183, 288;
	cvt.s16.s8 	%rs35, %rs73;
	mul.wide.s16 	%r184, %rs35, 144;
	add.s32 	%r185, %r27, %r184;
	add.s32 	%r30, %r185, 288;
	mov.b16 	%rs74, 254;
$L__BB0_20:
	mov.u16 	%rs2, %rs74;
	cvt.u32.u16 	%r186, %rs2;
	cvt.s32.s8 	%r187, %r186;
	mul.wide.s32 	%rd23, %r187, 7;
	add.s64 	%rd24, %rd23, %rd2;
	shl.b64 	%rd25, %rd24, 2;
	add.s64 	%rd27, %rd26, %rd25;
	ld.const.u32 	%r31, [%rd27+96];
	add.s32 	%r188, %r5, %r187;
	shl.b32 	%r189, %r188, 2;
	add.s32 	%r190, %r29, %r189;
	ld.shared.f32 	%f154, [%r190+8];
	add.s32 	%r191, %r519, %r187;
	shl.b32 	%r192, %r191, 2;
	add.s32 	%r193, %r30, %r192;
	ld.shared.f32 	%f155, [%r193+8];
	sub.f32 	%f7, %f154, %f155;
	abs.f32 	%f8, %f7;
	setp.eq.f32 	%p12, %f7, 0f3F800000;
	mov.f32 	%f780, 0f3F800000;
	@%p12 bra 	$L__BB0_25;
	setp.num.f32 	%p13, %f8, %f8;
	@%p13 bra 	$L__BB0_23;
	mov.f32 	%f211, 0f40000000;
	add.rn.f32 	%f780, %f7, %f211;
	bra.uni 	$L__BB0_25;
$L__BB0_23:
	setp.lt.f32 	%p14, %f8, 0f00800000;
	mul.f32 	%f156, %f8, 0f4B800000;
	selp.f32 	%f157, %f156, %f8, %p14;
	mov.b32 	%r194, %f157;
	add.s32 	%r195, %r194, -1060439283;
	and.b32  	%r196, %r195, -8388608;
	sub.s32 	%r197, %r194, %r196;
	mov.b32 	%f158, %r197;
	cvt.rn.f32.s32 	%f159, %r196;
	selp.f32 	%f160, 0fC1C00000, 0f00000000, %p14;
	fma.rn.f32 	%f161, %f159, 0f34000000, %f160;
	add.f32 	%f162, %f158, 0fBF800000;
	add.f32 	%f163, %f158, 0f3F800000;
	rcp.approx.ftz.f32 	%f164, %f163;
	add.f32 	%f165, %f162, %f162;
	mul.f32 	%f166, %f165, %f164;
	mul.f32 	%f167, %f166, %f166;
	neg.f32 	%f168, %f166;
	sub.f32 	%f169, %f162, %f166;
	add.f32 	%f170, %f169, %f169;
	fma.rn.f32 	%f171, %f168, %f162, %f170;
	mul.rn.f32 	%f172, %f164, %f171;
	fma.rn.f32 	%f173, %f167, 0f3A2C32E4, 0f3B52E7DB;
	fma.rn.f32 	%f174, %f173, %f167, 0f3C93BB73;
	fma.rn.f32 	%f175, %f174, %f167, 0f3DF6384F;
	mul.rn.f32 	%f176, %f175, %f167;
	fma.rn.f32 	%f177, %f166, 0f3FB8AA3B, %f161;
	mul.f32 	%f178, %f176, 0f40400000;
	sub.f32 	%f179, %f161, %f177;
	fma.rn.f32 	%f180, %f166, 0f3FB8AA3B, %f179;
	fma.rn.f32 	%f181, %f172, 0f3FB8AA3B, %f180;
	fma.rn.f32 	%f182, %f166, 0f32A55E34, %f181;
	fma.rn.f32 	%f183, %f178, %f172, %f182;
	fma.rn.f32 	%f184, %f176, %f166, %f183;
	add.rn.f32 	%f185, %f177, %f184;
	mov.f32 	%f186, 0f40000000;
	mul.rn.f32 	%f187, %f185, %f186;
	cvt.rni.f32.f32 	%f188, %f187;
	sub.f32 	%f189, %f187, %f188;
	neg.f32 	%f190, %f187;
	fma.rn.f32 	%f191, %f185, 0f40000000, %f190;
	neg.f32 	%f192, %f177;
	add.rn.f32 	%f193, %f185, %f192;
	neg.f32 	%f194, %f193;
	add.rn.f32 	%f195, %f184, %f194;
	fma.rn.f32 	%f196, %f195, 0f40000000, %f191;
	add.f32 	%f197, %f189, %f196;
	setp.gt.f32 	%p15, %f188, 0f00000000;
	selp.b32 	%r198, 0, -2097152000, %p15;
	setp.neu.f32 	%p16, %f7, 0f00000000;
	setp.neu.f32 	%p17, %f8, 0f7F800000;
	setp.lt.f32 	%p18, %f187, 0f00000000;
	selp.f32 	%f198, 0f00000000, 0f7F800000, %p18;
	abs.f32 	%f199, %f187;
	setp.gt.f32 	%p19, %f199, 0f43180000;
	cvt.rzi.s32.f32 	%r199, %f188;
	shl.b32 	%r200, %r199, 23;
	sub.s32 	%r201, %r200, %r198;
	mov.b32 	%f200, %r201;
	add.s32 	%r202, %r198, 2130706432;
	mov.b32 	%f201, %r202;
	fma.rn.f32 	%f202, %f197, 0f391FCB8E, 0f3AAF85ED;
	fma.rn.f32 	%f203, %f202, %f197, 0f3C1D9856;
	fma.rn.f32 	%f204, %f203, %f197, 0f3D6357BB;
	fma.rn.f32 	%f205, %f204, %f197, 0f3E75FDEC;
	fma.rn.f32 	%f206, %f205, %f197, 0f3F317218;
	fma.rn.f32 	%f207, %f206, %f197, 0f3F800000;
	mul.f32 	%f208, %f207, %f201;
	mul.f32 	%f209, %f208, %f200;
	selp.f32 	%f780, %f198, %f209, %p19;
	and.pred  	%p20, %p16, %p17;
	@%p20 bra 	$L__BB0_25;
	add.f32 	%f210, %f7, %f7;
	mov.b32 	%r203, %f210;
	and.b32  	%r204, %r203, 2147483647;
	mov.b32 	%f780, %r204;
$L__BB0_25:
	cvt.rn.f32.s32 	%f212, %r31;
	fma.rn.f32 	%f779, %f780, %f212, %f779;
	add.s16 	%rs74, %rs2, 1;
	cvt.s16.s8 	%rs36, %rs2;
	setp.lt.s16 	%p21, %rs36, 2;
	@%p21 bra 	$L__BB0_20;
	add.s16 	%rs73, %rs73, 1;
	setp.lt.s16 	%p22, %rs35, 2;
	@%p22 bra 	$L__BB0_19;
	neg.f32 	%f213, %f779;
	div.rn.f32 	%f214, %f213, %f145;
	fma.rn.f32 	%f215, %f214, 0f3BBB989D, 0f3F000000;
	cvt.sat.f32.f32 	%f216, %f215;
	mov.f32 	%f217, 0f4B400001;
	mov.f32 	%f218, 0f437C0000;
	fma.rm.f32 	%f219, %f216, %f218, %f217;
	add.f32 	%f220, %f219, 0fCB40007F;
	neg.f32 	%f221, %f220;
	fma.rn.f32 	%f222, %f214, 0f3FB8AA3B, %f221;
	fma.rn.f32 	%f223, %f214, 0f32A57060, %f222;
	mov.b32 	%r205, %f219;
	shl.b32 	%r206, %r205, 23;
	mov.b32 	%f224, %r206;
	ex2.approx.ftz.f32 	%f225, %f223;
	mul.f32 	%f226, %f225, %f224;
	add.f32 	%f821, %f821, %f226;
	shl.b32 	%r207, %r519, 2;
	add.s32 	%r208, %r27, %r207;
	ld.shared.f32 	%f227, [%r208];
	fma.rn.f32 	%f820, %f226, %f227, %f820;
	add.s32 	%r519, %r519, 1;
	setp.ne.s32 	%p23, %r519, 32;
	@%p23 bra 	$L__BB0_18;
	add.s32 	%r518, %r518, 1;
	setp.ne.s32 	%p24, %r518, 32;
	@%p24 bra 	$L__BB0_17;
	mov.f32 	%f827, 0f00000000;
	mov.b32 	%r520, 0;
	mov.f32 	%f828, %f827;
$L__BB0_30:
	mad.lo.s32 	%r35, %r520, 144, %r178;
	mov.b32 	%r521, 0;
$L__BB0_31:
	mov.f32 	%f786, 0f00000000;
	mov.b16 	%rs75, 254;
$L__BB0_32:
	cvt.u64.u16 	%rd28, %rs75;
	cvt.s64.s8 	%rd3, %rd28;
	cvt.u32.u16 	%r212, %rs75;
	cvt.s32.s8 	%r213, %r212;
	add.s32 	%r37, %r6, %r24;
	add.s32 	%r214, %r37, %r213;
	mad.lo.s32 	%r216, %r214, 144, %r178;
	add.s32 	%r38, %r216, 288;
	cvt.s16.s8 	%rs40, %rs75;
	mul.wide.s16 	%r217, %rs40, 144;
	add.s32 	%r218, %r35, %r217;
	add.s32 	%r39, %r218, 288;
	mov.b16 	%rs76, 254;
$L__BB0_33:
	mov.u16 	%rs6, %rs76;
	cvt.u32.u16 	%r219, %rs6;
	cvt.s32.s8 	%r220, %r219;
	mul.wide.s32 	%rd29, %r220, 7;
	add.s64 	%rd30, %rd29, %rd3;
	shl.b64 	%rd31, %rd30, 2;
	add.s64 	%rd33, %rd26, %rd31;
	ld.const.u32 	%r40, [%rd33+96];
	add.s32 	%r221, %r5, %r220;
	shl.b32 	%r222, %r221, 2;
	add.s32 	%r223, %r38, %r222;
	ld.shared.f32 	%f231, [%r223+8];
	add.s32 	%r224, %r521, %r220;
	shl.b32 	%r225, %r224, 2;
	add.s32 	%r226, %r39, %r225;
	ld.shared.f32 	%f232, [%r226+8];
	sub.f32 	%f22, %f231, %f232;
	abs.f32 	%f23, %f22;
	setp.eq.f32 	%p25, %f22, 0f3F800000;
	mov.f32 	%f787, 0f3F800000;
	@%p25 bra 	$L__BB0_38;
	setp.nan.f32 	%p26, %f23, %f23;
	@%p26 bra 	$L__BB0_37;
	setp.lt.f32 	%p27, %f23, 0f00800000;
	mul.f32 	%f233, %f23, 0f4B800000;
	selp.f32 	%f234, %f233, %f23, %p27;
	mov.b32 	%r227, %f234;
	add.s32 	%r228, %r227, -1060439283;
	and.b32  	%r229, %r228, -8388608;
	sub.s32 	%r230, %r227, %r229;
	mov.b32 	%f235, %r230;
	cvt.rn.f32.s32 	%f236, %r229;
	selp.f32 	%f237, 0fC1C00000, 0f00000000, %p27;
	fma.rn.f32 	%f238, %f236, 0f34000000, %f237;
	add.f32 	%f239, %f235, 0fBF800000;
	add.f32 	%f240, %f235, 0f3F800000;
	rcp.approx.ftz.f32 	%f241, %f240;
	add.f32 	%f242, %f239, %f239;
	mul.f32 	%f243, %f242, %f241;
	mul.f32 	%f244, %f243, %f243;
	neg.f32 	%f245, %f243;
	sub.f32 	%f246, %f239, %f243;
	add.f32 	%f247, %f246, %f246;
	fma.rn.f32 	%f248, %f245, %f239, %f247;
	mul.rn.f32 	%f249, %f241, %f248;
	fma.rn.f32 	%f250, %f244, 0f3A2C32E4, 0f3B52E7DB;
	fma.rn.f32 	%f251, %f250, %f244, 0f3C93BB73;
	fma.rn.f32 	%f252, %f251, %f244, 0f3DF6384F;
	mul.rn.f32 	%f253, %f252, %f244;
	fma.rn.f32 	%f254, %f243, 0f3FB8AA3B, %f238;
	mul.f32 	%f255, %f253, 0f40400000;
	sub.f32 	%f256, %f238, %f254;
	fma.rn.f32 	%f257, %f243, 0f3FB8AA3B, %f256;
	fma.rn.f32 	%f258, %f249, 0f3FB8AA3B, %f257;
	fma.rn.f32 	%f259, %f243, 0f32A55E34, %f258;
	fma.rn.f32 	%f260, %f255, %f249, %f259;
	fma.rn.f32 	%f261, %f253, %f243, %f260;
	add.rn.f32 	%f262, %f254, %f261;
	mov.f32 	%f263, 0f40000000;
	mul.rn.f32 	%f264, %f262, %f263;
	cvt.rni.f32.f32 	%f265, %f264;
	sub.f32 	%f266, %f264, %f265;
	neg.f32 	%f267, %f264;
	fma.rn.f32 	%f268, %f262, 0f40000000, %f267;
	neg.f32 	%f269, %f254;
	add.rn.f32 	%f270, %f262, %f269;
	neg.f32 	%f271, %f270;
	add.rn.f32 	%f272, %f261, %f271;
	fma.rn.f32 	%f273, %f272, 0f40000000, %f268;
	add.f32 	%f274, %f266, %f273;
	setp.gt.f32 	%p28, %f265, 0f00000000;
	selp.b32 	%r231, 0, -2097152000, %p28;
	setp.neu.f32 	%p29, %f22, 0f00000000;
	setp.neu.f32 	%p30, %f23, 0f7F800000;
	setp.lt.f32 	%p31, %f264, 0f00000000;
	selp.f32 	%f275, 0f00000000, 0f7F800000, %p31;
	abs.f32 	%f276, %f264;
	setp.gt.f32 	%p32, %f276, 0f43180000;
	cvt.rzi.s32.f32 	%r232, %f265;
	shl.b32 	%r233, %r232, 23;
	sub.s32 	%r234, %r233, %r231;
	mov.b32 	%f277, %r234;
	add.s32 	%r235, %r231, 2130706432;
	mov.b32 	%f278, %r235;
	fma.rn.f32 	%f279, %f274, 0f391FCB8E, 0f3AAF85ED;
	fma.rn.f32 	%f280, %f279, %f274, 0f3C1D9856;
	fma.rn.f32 	%f281, %f280, %f274, 0f3D6357BB;
	fma.rn.f32 	%f282, %f281, %f274, 0f3E75FDEC;
	fma.rn.f32 	%f283, %f282, %f274, 0f3F317218;
	fma.rn.f32 	%f284, %f283, %f274, 0f3F800000;
	mul.f32 	%f285, %f284, %f278;
	mul.f32 	%f286, %f285, %f277;
	selp.f32 	%f787, %f275, %f286, %p32;
	and.pred  	%p33, %p29, %p30;
	@%p33 bra 	$L__BB0_38;
	add.f32 	%f287, %f22, %f22;
	mov.b32 	%r236, %f287;
	and.b32  	%r237, %r236, 2147483647;
	mov.b32 	%f787, %r237;
	bra.uni 	$L__BB0_38;
$L__BB0_37:
	mov.f32 	%f288, 0f40000000;
	add.rn.f32 	%f787, %f22, %f288;
$L__BB0_38:
	cvt.rn.f32.s32 	%f289, %r40;
	fma.rn.f32 	%f786, %f787, %f289, %f786;
	add.s16 	%rs76, %rs6, 1;
	cvt.s16.s8 	%rs41, %rs6;
	setp.lt.s16 	%p34, %rs41, 2;
	@%p34 bra 	$L__BB0_33;
	add.s16 	%rs75, %rs75, 1;
	setp.lt.s16 	%p35, %rs40, 2;
	@%p35 bra 	$L__BB0_32;
	neg.f32 	%f290, %f786;
	div.rn.f32 	%f291, %f290, %f145;
	fma.rn.f32 	%f292, %f291, 0f3BBB989D, 0f3F000000;
	cvt.sat.f32.f32 	%f293, %f292;
	mov.f32 	%f294, 0f4B400001;
	mov.f32 	%f295, 0f437C0000;
	fma.rm.f32 	%f296, %f293, %f295, %f294;
	add.f32 	%f297, %f296, 0fCB40007F;
	neg.f32 	%f298, %f297;
	fma.rn.f32 	%f299, %f291, 0f3FB8AA3B, %f298;
	fma.rn.f32 	%f300, %f291, 0f32A57060, %f299;
	mov.b32 	%r238, %f296;
	shl.b32 	%r239, %r238, 23;
	mov.b32 	%f301, %r239;
	ex2.approx.ftz.f32 	%f302, %f300;
	mul.f32 	%f303, %f302, %f301;
	add.f32 	%f828, %f828, %f303;
	shl.b32 	%r240, %r521, 2;
	add.s32 	%r241, %r35, %r240;
	ld.shared.f32 	%f304, [%r241];
	fma.rn.f32 	%f827, %f303, %f304, %f827;
	add.s32 	%r521, %r521, 1;
	setp.ne.s32 	%p36, %r521, 32;
	@%p36 bra 	$L__BB0_31;
	add.s32 	%r520, %r520, 1;
	setp.ne.s32 	%p37, %r520, 32;
	@%p37 bra 	$L__BB0_30;
	mov.f32 	%f834, 0f00000000;
	mov.b32 	%r522, 0;
	mov.f32 	%f835, %f834;
$L__BB0_43:
	mad.lo.s32 	%r44, %r522, 144, %r178;
	mov.b32 	%r523, 0;
$L__BB0_44:
	mov.f32 	%f793, 0f00000000;
	mov.b16 	%rs77, 254;
$L__BB0_45:
	cvt.u64.u16 	%rd34, %rs77;
	cvt.s64.s8 	%rd4, %rd34;
	cvt.u32.u16 	%r245, %rs77;
	cvt.s32.s8 	%r246, %r245;
	add.s32 	%r247, %r6, %r246;
	mad.lo.s32 	%r249, %r247, 144, %r178;
	add.s32 	%r46, %r249, 288;
	cvt.s16.s8 	%rs45, %rs77;
	mul.wide.s16 	%r250, %rs45, 144;
	add.s32 	%r251, %r44, %r250;
	add.s32 	%r47, %r251, 288;
	mov.b16 	%rs78, 254;
$L__BB0_46:
	mov.u16 	%rs10, %rs78;
	cvt.u32.u16 	%r252, %rs10;
	cvt.s32.s8 	%r253, %r252;
	mul.wide.s32 	%rd35, %r253, 7;
	add.s64 	%rd36, %rd35, %rd4;
	shl.b64 	%rd37, %rd36, 2;
	add.s64 	%rd39, %rd26, %rd37;
	ld.const.u32 	%r48, [%rd39+96];
	add.s32 	%r49, %r5, %r25;
	add.s32 	%r254, %r49, %r253;
	shl.b32 	%r255, %r254, 2;
	add.s32 	%r256, %r46, %r255;
	ld.shared.f32 	%f308, [%r256+8];
	add.s32 	%r257, %r523, %r253;
	shl.b32 	%r258, %r257, 2;
	add.s32 	%r259, %r47, %r258;
	ld.shared.f32 	%f309, [%r259+8];
	sub.f32 	%f37, %f308, %f309;
	abs.f32 	%f38, %f37;
	setp.eq.f32 	%p38, %f37, 0f3F800000;
	mov.f32 	%f794, 0f3F800000;
	@%p38 bra 	$L__BB0_51;
	setp.nan.f32 	%p39, %f38, %f38;
	@%p39 bra 	$L__BB0_50;
	setp.lt.f32 	%p40, %f38, 0f00800000;
	mul.f32 	%f310, %f38, 0f4B800000;
	selp.f32 	%f311, %f310, %f38, %p40;
	mov.b32 	%r260, %f311;
	add.s32 	%r261, %r260, -1060439283;
	and.b32  	%r262, %r261, -8388608;
	sub.s32 	%r263, %r260, %r262;
	mov.b32 	%f312, %r263;
	cvt.rn.f32.s32 	%f313, %r262;
	selp.f32 	%f314, 0fC1C00000, 0f00000000, %p40;
	fma.rn.f32 	%f315, %f313, 0f34000000, %f314;
	add.f32 	%f316, %f312, 0fBF800000;
	add.f32 	%f317, %f312, 0f3F800000;
	rcp.approx.ftz.f32 	%f318, %f317;
	add.f32 	%f319, %f316, %f316;
	mul.f32 	%f320, %f319, %f318;
	mul.f32 	%f321, %f320, %f320;
	neg.f32 	%f322, %f320;
	sub.f32 	%f323, %f316, %f320;
	add.f32 	%f324, %f323, %f323;
	fma.rn.f32 	%f325, %f322, %f316, %f324;
	mul.rn.f32 	%f326, %f318, %f325;
	fma.rn.f32 	%f327, %f321, 0f3A2C32E4, 0f3B52E7DB;
	fma.rn.f32 	%f328, %f327, %f321, 0f3C93BB73;
	fma.rn.f32 	%f329, %f328, %f321, 0f3DF6384F;
	mul.rn.f32 	%f330, %f329, %f321;
	fma.rn.f32 	%f331, %f320, 0f3FB8AA3B, %f315;
	mul.f32 	%f332, %f330, 0f40400000;
	sub.f32 	%f333, %f315, %f331;
	fma.rn.f32 	%f334, %f320, 0f3FB8AA3B, %f333;
	fma.rn.f32 	%f335, %f326, 0f3FB8AA3B, %f334;
	fma.rn.f32 	%f336, %f320, 0f32A55E34, %f335;
	fma.rn.f32 	%f337, %f332, %f326, %f336;
	fma.rn.f32 	%f338, %f330, %f320, %f337;
	add.rn.f32 	%f339, %f331, %f338;
	mov.f32 	%f340, 0f40000000;
	mul.rn.f32 	%f341, %f339, %f340;
	cvt.rni.f32.f32 	%f342, %f341;
	sub.f32 	%f343, %f341, %f342;
	neg.f32 	%f344, %f341;
	fma.rn.f32 	%f345, %f339, 0f40000000, %f344;
	neg.f32 	%f346, %f331;
	add.rn.f32 	%f347, %f339, %f346;
	neg.f32 	%f348, %f347;
	add.rn.f32 	%f349, %f338, %f348;
	fma.rn.f32 	%f350, %f349, 0f40000000, %f345;
	add.f32 	%f351, %f343, %f350;
	setp.gt.f32 	%p41, %f342, 0f00000000;
	selp.b32 	%r264, 0, -2097152000, %p41;
	setp.neu.f32 	%p42, %f37, 0f00000000;
	setp.neu.f32 	%p43, %f38, 0f7F800000;
	setp.lt.f32 	%p44, %f341, 0f00000000;
	selp.f32 	%f352, 0f00000000, 0f7F800000, %p44;
	abs.f32 	%f353, %f341;
	setp.gt.f32 	%p45, %f353, 0f43180000;
	cvt.rzi.s32.f32 	%r265, %f342;
	shl.b32 	%r266, %r265, 23;
	sub.s32 	%r267, %r266, %r264;
	mov.b32 	%f354, %r267;
	add.s32 	%r268, %r264, 2130706432;
	mov.b32 	%f355, %r268;
	fma.rn.f32 	%f356, %f351, 0f391FCB8E, 0f3AAF85ED;
	fma.rn.f32 	%f357, %f356, %f351, 0f3C1D9856;
	fma.rn.f32 	%f358, %f357, %f351, 0f3D6357BB;
	fma.rn.f32 	%f359, %f358, %f351, 0f3E75FDEC;
	fma.rn.f32 	%f360, %f359, %f351, 0f3F317218;
	fma.rn.f32 	%f361, %f360, %f351, 0f3F800000;
	mul.f32 	%f362, %f361, %f355;
	mul.f32 	%f363, %f362, %f354;
	selp.f32 	%f794, %f352, %f363, %p45;
	and.pred  	%p46, %p42, %p43;
	@%p46 bra 	$L__BB0_51;
	add.f32 	%f364, %f37, %f37;
	mov.b32 	%r269, %f364;
	and.b32  	%r270, %r269, 2147483647;
	mov.b32 	%f794, %r270;
	bra.uni 	$L__BB0_51;
$L__BB0_50:
	mov.f32 	%f365, 0f40000000;
	add.rn.f32 	%f794, %f37, %f365;
$L__BB0_51:
	cvt.rn.f32.s32 	%f366, %r48;
	fma.rn.f32 	%f793, %f794, %f366, %f793;
	add.s16 	%rs78, %rs10, 1;
	cvt.s16.s8 	%rs46, %rs10;
	setp.lt.s16 	%p47, %rs46, 2;
	@%p47 bra 	$L__BB0_46;
	add.s16 	%rs77, %rs77, 1;
	setp.lt.s16 	%p48, %rs45, 2;
	@%p48 bra 	$L__BB0_45;
	neg.f32 	%f367, %f793;
	div.rn.f32 	%f368, %f367, %f145;
	fma.rn.f32 	%f369, %f368, 0f3BBB989D, 0f3F000000;
	cvt.sat.f32.f32 	%f370, %f369;
	mov.f32 	%f371, 0f4B400001;
	mov.f32 	%f372, 0f437C0000;
	fma.rm.f32 	%f373, %f370, %f372, %f371;
	add.f32 	%f374, %f373, 0fCB40007F;
	neg.f32 	%f375, %f374;
	fma.rn.f32 	%f376, %f368, 0f3FB8AA3B, %f375;
	fma.rn.f32 	%f377, %f368, 0f32A57060, %f376;
	mov.b32 	%r271, %f373;
	shl.b32 	%r272, %r271, 23;
	mov.b32 	%f378, %r272;
	ex2.approx.ftz.f32 	%f379, %f377;
	mul.f32 	%f380, %f379, %f378;
	add.f32 	%f835, %f835, %f380;
	shl.b32 	%r273, %r523, 2;
	add.s32 	%r274, %r44, %r273;
	ld.shared.f32 	%f381, [%r274];
	fma.rn.f32 	%f834, %f380, %f381, %f834;
	add.s32 	%r523, %r523, 1;
	setp.ne.s32 	%p49, %r523, 32;
	@%p49 bra 	$L__BB0_44;
	add.s32 	%r522, %r522, 1;
	setp.ne.s32 	%p50, %r522, 32;
	@%p50 bra 	$L__BB0_43;
	mov.f32 	%f841, 0f00000000;
	mov.b32 	%r524, 0;
	mov.f32 	%f842, %f841;
$L__BB0_56:
	mad.lo.s32 	%r53, %r524, 144, %r178;
	mov.b32 	%r525, 0;
$L__BB0_57:
	mov.f32 	%f800, 0f00000000;
	mov.b16 	%rs79, 254;
$L__BB0_58:
	cvt.u64.u16 	%rd40, %rs79;
	cvt.s64.s8 	%rd5, %rd40;
	cvt.u32.u16 	%r278, %rs79;
	cvt.s32.s8 	%r279, %r278;
	add.s32 	%r280, %r37, %r279;
	mad.lo.s32 	%r282, %r280, 144, %r178;
	add.s32 	%r55, %r282, 288;
	cvt.s16.s8 	%rs50, %rs79;
	mul.wide.s16 	%r283, %rs50, 144;
	add.s32 	%r284, %r53, %r283;
	add.s32 	%r56, %r284, 288;
	mov.b16 	%rs80, 254;
$L__BB0_59:
	mov.u16 	%rs14, %rs80;
	cvt.u32.u16 	%r285, %rs14;
	cvt.s32.s8 	%r286, %r285;
	mul.wide.s32 	%rd41, %r286, 7;
	add.s64 	%rd42, %rd41, %rd5;
	shl.b64 	%rd43, %rd42, 2;
	add.s64 	%rd45, %rd26, %rd43;
	ld.const.u32 	%r57, [%rd45+96];
	add.s32 	%r287, %r49, %r286;
	shl.b32 	%r288, %r287, 2;
	add.s32 	%r289, %r55, %r288;
	ld.shared.f32 	%f385, [%r289+8];
	add.s32 	%r290, %r525, %r286;
	shl.b32 	%r291, %r290, 2;
	add.s32 	%r292, %r56, %r291;
	ld.shared.f32 	%f386, [%r292+8];
	sub.f32 	%f52, %f385, %f386;
	abs.f32 	%f53, %f52;
	setp.eq.f32 	%p51, %f52, 0f3F800000;
	mov.f32 	%f801, 0f3F800000;
	@%p51 bra 	$L__BB0_64;
	setp.nan.f32 	%p52, %f53, %f53;
	@%p52 bra 	$L__BB0_63;
	setp.lt.f32 	%p53, %f53, 0f00800000;
	mul.f32 	%f387, %f53, 0f4B800000;
	selp.f32 	%f388, %f387, %f53, %p53;
	mov.b32 	%r293, %f388;
	add.s32 	%r294, %r293, -1060439283;
	and.b32  	%r295, %r294, -8388608;
	sub.s32 	%r296, %r293, %r295;
	mov.b32 	%f389, %r296;
	cvt.rn.f32.s32 	%f390, %r295;
	selp.f32 	%f391, 0fC1C00000, 0f00000000, %p53;
	fma.rn.f32 	%f392, %f390, 0f34000000, %f391;
	add.f32 	%f393, %f389, 0fBF800000;
	add.f32 	%f394, %f389, 0f3F800000;
	rcp.approx.ftz.f32 	%f395, %f394;
	add.f32 	%f396, %f393, %f393;
	mul.f32 	%f397, %f396, %f395;
	mul.f32 	%f398, %f397, %f397;
	neg.f32 	%f399, %f397;
	sub.f32 	%f400, %f393, %f397;
	add.f32 	%f401, %f400, %f400;
	fma.rn.f32 	%f402, %f399, %f393, %f401;
	mul.rn.f32 	%f403, %f395, %f402;
	fma.rn.f32 	%f404, %f398, 0f3A2C32E4, 0f3B52E7DB;
	fma.rn.f32 	%f405, %f404, %f398, 0f3C93BB73;
	fma.rn.f32 	%f406, %f405, %f398, 0f3DF6384F;
	mul.rn.f32 	%f407, %f406, %f398;
	fma.rn.f32 	%f408, %f397, 0f3FB8AA3B, %f392;
	mul.f32 	%f409, %f407, 0f40400000;
	sub.f32 	%f410, %f392, %f408;
	fma.rn.f32 	%f411, %f397, 0f3FB8AA3B, %f410;
	fma.rn.f32 	%f412, %f403, 0f3FB8AA3B, %f411;
	fma.rn.f32 	%f413, %f397, 0f32A55E34, %f412;
	fma.rn.f32 	%f414, %f409, %f403, %f413;
	fma.rn.f32 	%f415, %f407, %f397, %f414;
	add.rn.f32 	%f416, %f408, %f415;
	mov.f32 	%f417, 0f40000000;
	mul.rn.f32 	%f418, %f416, %f417;
	cvt.rni.f32.f32 	%f419, %f418;
	sub.f32 	%f420, %f418, %f419;
	neg.f32 	%f421, %f418;
	fma.rn.f32 	%f422, %f416, 0f40000000, %f421;
	neg.f32 	%f423, %f408;
	add.rn.f32 	%f424, %f416, %f423;
	neg.f32 	%f425, %f424;
	add.rn.f32 	%f426, %f415, %f425;
	fma.rn.f32 	%f427, %f426, 0f40000000, %f422;
	add.f32 	%f428, %f420, %f427;
	setp.gt.f32 	%p54, %f419, 0f00000000;
	selp.b32 	%r297, 0, -2097152000, %p54;
	setp.neu.f32 	%p55, %f52, 0f00000000;
	setp.neu.f32 	%p56, %f53, 0f7F800000;
	setp.lt.f32 	%p57, %f418, 0f00000000;
	selp.f32 	%f429, 0f00000000, 0f7F800000, %p57;
	abs.f32 	%f430, %f418;
	setp.gt.f32 	%p58, %f430, 0f43180000;
	cvt.rzi.s32.f32 	%r298, %f419;
	shl.b32 	%r299, %r298, 23;
	sub.s32 	%r300, %r299, %r297;
	mov.b32 	%f431, %r300;
	add.s32 	%r301, %r297, 2130706432;
	mov.b32 	%f432, %r301;
	fma.rn.f32 	%f433, %f428, 0f391FCB8E, 0f3AAF85ED;
	fma.rn.f32 	%f434, %f433, %f428, 0f3C1D9856;
	fma.rn.f32 	%f435, %f434, %f428, 0f3D6357BB;
	fma.rn.f32 	%f436, %f435, %f428, 0f3E75FDEC;
	fma.rn.f32 	%f437, %f436, %f428, 0f3F317218;
	fma.rn.f32 	%f438, %f437, %f428, 0f3F800000;
	mul.f32 	%f439, %f438, %f432;
	mul.f32 	%f440, %f439, %f431;
	selp.f32 	%f801, %f429, %f440, %p58;
	and.pred  	%p59, %p55, %p56;
	@%p59 bra 	$L__BB0_64;
	add.f32 	%f441, %f52, %f52;
	mov.b32 	%r302, %f441;
	and.b32  	%r303, %r302, 2147483647;
	mov.b32 	%f801, %r303;
	bra.uni 	$L__BB0_64;
$L__BB0_63:
	mov.f32 	%f442, 0f40000000;
	add.rn.f32 	%f801, %f52, %f442;
$L__BB0_64:
	cvt.rn.f32.s32 	%f443, %r57;
	fma.rn.f32 	%f800, %f801, %f443, %f800;
	add.s16 	%rs80, %rs14, 1;
	cvt.s16.s8 	%rs51, %rs14;
	setp.lt.s16 	%p60, %rs51, 2;
	@%p60 bra 	$L__BB0_59;
	add.s16 	%rs79, %rs79, 1;
	setp.lt.s16 	%p61, %rs50, 2;
	@%p61 bra 	$L__BB0_58;
	neg.f32 	%f444, %f800;
	div.rn.f32 	%f445, %f444, %f145;
	fma.rn.f32 	%f446, %f445, 0f3BBB989D, 0f3F000000;
	cvt.sat.f32.f32 	%f447, %f446;
	mov.f32 	%f448, 0f4B400001;
	mov.f32 	%f449, 0f437C0000;
	fma.rm.f32 	%f450, %f447, %f449, %f448;
	add.f32 	%f451, %f450, 0fCB40007F;
	neg.f32 	%f452, %f451;
	fma.rn.f32 	%f453, %f445, 0f3FB8AA3B, %f452;
	fma.rn.f32 	%f454, %f445, 0f32A57060, %f453;
	mov.b32 	%r304, %f450;
	shl.b32 	%r305, %r304, 23;
	mov.b32 	%f455, %r305;
	ex2.approx.ftz.f32 	%f456, %f454;
	mul.f32 	%f457, %f456, %f455;
	add.f32 	%f842, %f842, %f457;
	shl.b32 	%r306, %r525, 2;
	add.s32 	%r307, %r53, %r306;
	ld.shared.f32 	%f458, [%r307];
	fma.rn.f32 	%f841, %f457, %f458, %f841;
	add.s32 	%r525, %r525, 1;
	setp.ne.s32 	%p62, %r525, 32;
	@%p62 bra 	$L__BB0_57;
	add.s32 	%r524, %r524, 1;
	setp.ne.s32 	%p63, %r524, 32;
	@%p63 bra 	$L__BB0_56;
	mul.hi.u32 	%r61, %r7, 119304648;
	mul.lo.s32 	%r309, %r61, 36;
	sub.s32 	%r60, %r7, %r309;
	mov.u32 	%r310, _ZZ3nlmPKfPfifE15foreignBlockImg;
	mad.lo.s32 	%r311, %r60, 144, %r310;
	shl.b32 	%r312, %r61, 2;
	add.s32 	%r62, %r311, %r312;
	mul.hi.u32 	%r64, %r10, 119304648;
	mul.lo.s32 	%r313, %r64, 36;
	sub.s32 	%r63, %r10, %r313;
	mad.lo.s32 	%r314, %r63, 144, %r310;
	shl.b32 	%r315, %r64, 2;
	add.s32 	%r65, %r314, %r315;
	add.s32 	%r66, %r7, 512;
	mul.hi.u32 	%r68, %r66, 119304648;
	mul.lo.s32 	%r316, %r68, 36;
	sub.s32 	%r67, %r66, %r316;
	mad.lo.s32 	%r317, %r67, 144, %r310;
	shl.b32 	%r318, %r68, 2;
	add.s32 	%r69, %r317, %r318;
	add.s32 	%r70, %r7, 768;
	mov.b32 	%r526, 0;
	mov.pred 	%p135, -1;
$L__BB0_69:
	mov.pred 	%p1, %p135;
	shl.b32 	%r72, %r526, 5;
	add.s32 	%r73, %r67, %r72;
	mov.b32 	%r527, 0;
	mov.pred 	%p136, -1;
$L__BB0_70:
	mov.pred 	%p2, %p136;
	setp.eq.s32 	%p66, %r3, %r526;
	setp.eq.s32 	%p67, %r2, %r527;
	and.pred  	%p68, %p67, %p66;
	@%p68 bra 	$L__BB0_142;
	setp.eq.s32 	%p69, %r12, 768;
	shl.b32 	%r75, %r527, 5;
	mov.u32 	%r528, %r7;
	@%p69 bra 	$L__BB0_80;
	setp.ge.u32 	%p70, %r7, %r9;
	@%p70 bra 	$L__BB0_74;
	add.s32 	%r320, %r61, %r75;
	add.s32 	%r321, %r60, %r72;
	mad.lo.s32 	%r322, %r320, %r1, %r321;
	mul.wide.s32 	%rd46, %r322, 4;
	add.s64 	%rd47, %rd1, %rd46;
	ld.global.f32 	%f459, [%rd47];
	st.shared.f32 	[%r62], %f459;
$L__BB0_74:
	setp.eq.s32 	%p71, %r12, 0;
	mov.u32 	%r528, %r10;
	@%p71 bra 	$L__BB0_80;
	setp.ge.u32 	%p72, %r10, %r9;
	@%p72 bra 	$L__BB0_77;
	add.s32 	%r323, %r64, %r75;
	add.s32 	%r324, %r63, %r72;
	mad.lo.s32 	%r325, %r323, %r1, %r324;
	mul.wide.s32 	%rd48, %r325, 4;
	add.s64 	%rd49, %rd1, %rd48;
	ld.global.f32 	%f460, [%rd49];
	st.shared.f32 	[%r65], %f460;
$L__BB0_77:
	setp.eq.s32 	%p73, %r12, 256;
	mov.u32 	%r528, %r66;
	@%p73 bra 	$L__BB0_80;
	setp.ge.u32 	%p74, %r66, %r9;
	mov.u32 	%r528, %r70;
	@%p74 bra 	$L__BB0_80;
	add.s32 	%r326, %r68, %r75;
	mad.lo.s32 	%r327, %r326, %r1, %r73;
	mul.wide.s32 	%rd50, %r327, 4;
	add.s64 	%rd51, %rd1, %rd50;
	ld.global.f32 	%f461, [%rd51];
	st.shared.f32 	[%r69], %f461;
	mov.u32 	%r528, %r70;
$L__BB0_80:
	setp.lt.u32 	%p75, %r11, 768;
	@%p75 bra 	$L__BB0_90;
$L__BB0_81:
	setp.ge.u32 	%p76, %r528, %r9;
	@%p76 bra 	$L__BB0_83;
	mul.hi.u32 	%r328, %r528, 954437177;
	shr.u32 	%r329, %r328, 3;
	mul.lo.s32 	%r330, %r329, 36;
	sub.s32 	%r331, %r528, %r330;
	add.s32 	%r332, %r331, %r72;
	add.s32 	%r333, %r329, %r75;
	mad.lo.s32 	%r334, %r333, %r1, %r332;
	mul.wide.s32 	%rd52, %r334, 4;
	add.s64 	%rd53, %rd1, %rd52;
	ld.global.f32 	%f462, [%rd53];
	mov.u32 	%r335, _ZZ3nlmPKfPfifE15foreignBlockImg;
	mad.lo.s32 	%r336, %r331, 144, %r335;
	shl.b32 	%r337, %r329, 2;
	add.s32 	%r338, %r336, %r337;
	st.shared.f32 	[%r338], %f462;
$L__BB0_83:
	add.s32 	%r78, %r528, 256;
	setp.ge.u32 	%p77, %r78, %r9;
	@%p77 bra 	$L__BB0_85;
	mul.hi.u32 	%r339, %r78, 954437177;
	shr.u32 	%r340, %r339, 3;
	mul.lo.s32 	%r341, %r340, 36;
	sub.s32 	%r342, %r78, %r341;
	add.s32 	%r343, %r342, %r72;
	add.s32 	%r344, %r340, %r75;
	mad.lo.s32 	%r345, %r344, %r1, %r343;
	mul.wide.s32 	%rd54, %r345, 4;
	add.s64 	%rd55, %rd1, %rd54;
	ld.global.f32 	%f463, [%rd55];
	mov.u32 	%r346, _ZZ3nlmPKfPfifE15foreignBlockImg;
	mad.lo.s32 	%r347, %r342, 144, %r346;
	shl.b32 	%r348, %r340, 2;
	add.s32 	%r349, %r347, %r348;
	st.shared.f32 	[%r349], %f463;
$L__BB0_85:
	add.s32 	%r79, %r528, 512;
	setp.ge.u32 	%p78, %r79, %r9;
	@%p78 bra 	$L__BB0_87;
	mul.hi.u32 	%r350, %r79, 954437177;
	shr.u32 	%r351, %r350, 3;
	mul.lo.s32 	%r352, %r351, 36;
	sub.s32 	%r353, %r79, %r352;
	add.s32 	%r354, %r353, %r72;
	add.s32 	%r355, %r351, %r75;
	mad.lo.s32 	%r356, %r355, %r1, %r354;
	mul.wide.s32 	%rd56, %r356, 4;
	add.s64 	%rd57, %rd1, %rd56;
	ld.global.f32 	%f464, [%rd57];
	mov.u32 	%r357, _ZZ3nlmPKfPfifE15foreignBlockImg;
	mad.lo.s32 	%r358, %r353, 144, %r357;
	shl.b32 	%r359, %r351, 2;
	add.s32 	%r360, %r358, %r359;
	st.shared.f32 	[%r360], %f464;
$L__BB0_87:
	add.s32 	%r80, %r528, 768;
	setp.ge.u32 	%p79, %r80, %r9;
	@%p79 bra 	$L__BB0_89;
	mul.hi.u32 	%r361, %r80, 954437177;
	shr.u32 	%r362, %r361, 3;
	mul.lo.s32 	%r363, %r362, 36;
	sub.s32 	%r364, %r80, %r363;
	add.s32 	%r365, %r364, %r72;
	add.s32 	%r366, %r362, %r75;
	mad.lo.s32 	%r367, %r366, %r1, %r365;
	mul.wide.s32 	%rd58, %r367, 4;
	add.s64 	%rd59, %rd1, %rd58;
	ld.global.f32 	%f465, [%rd59];
	mov.u32 	%r368, _ZZ3nlmPKfPfifE15foreignBlockImg;
	mad.lo.s32 	%r369, %r364, 144, %r368;
	shl.b32 	%r370, %r362, 2;
	add.s32 	%r371, %r369, %r370;
	st.shared.f32 	[%r371], %f465;
$L__BB0_89:
	add.s32 	%r528, %r528, 1024;
	setp.lt.u32 	%p80, %r528, %r8;
	@%p80 bra 	$L__BB0_81;
$L__BB0_90:
	bar.sync 	0;
	mov.b32 	%r530, 0;
$L__BB0_91:
	mov.u32 	%r374, _ZZ3nlmPKfPfifE15foreignBlockImg;
	mad.lo.s32 	%r83, %r530, 144, %r374;
	mov.b32 	%r531, 0;
$L__BB0_92:
	mov.f32 	%f823, 0f00000000;
	mov.b16 	%rs81, 254;
$L__BB0_93:
	cvt.u64.u16 	%rd60, %rs81;
	cvt.s64.s8 	%rd6, %rd60;
	cvt.u32.u16 	%r375, %rs81;
	cvt.s32.s8 	%r376, %r375;
	add.s32 	%r377, %r6, %r376;
	mov.u32 	%r378, _ZZ3nlmPKfPfifE8blockImg;
	mad.lo.s32 	%r379, %r377, 144, %r378;
	add.s32 	%r85, %r379, 288;
	cvt.s16.s8 	%rs55, %rs81;
	mul.wide.s16 	%r380, %rs55, 144;
	add.s32 	%r381, %r83, %r380;
	add.s32 	%r86, %r381, 288;
	mov.b16 	%rs82, 254;
$L__BB0_94:
	mov.u16 	%rs18, %rs82;
	cvt.u32.u16 	%r382, %rs18;
	cvt.s32.s8 	%r383, %r382;
	mul.wide.s32 	%rd61, %r383, 7;
	add.s64 	%rd62, %rd61, %rd6;
	shl.b64 	%rd63, %rd62, 2;
	add.s64 	%rd65, %rd26, %rd63;
	ld.const.u32 	%r87, [%rd65+96];
	add.s32 	%r384, %r5, %r383;
	shl.b32 	%r385, %r384, 2;
	add.s32 	%r386, %r85, %r385;
	ld.shared.f32 	%f468, [%r386+8];
	add.s32 	%r387, %r531, %r383;
	shl.b32 	%r388, %r387, 2;
	add.s32 	%r389, %r86, %r388;
	ld.shared.f32 	%f469, [%r389+8];
	sub.f32 	%f83, %f468, %f469;
	abs.f32 	%f84, %f83;
	setp.eq.f32 	%p81, %f83, 0f3F800000;
	mov.f32 	%f824, 0f3F800000;
	@%p81 bra 	$L__BB0_99;
	setp.num.f32 	%p82, %f84, %f84;
	@%p82 bra 	$L__BB0_97;
	mov.f32 	%f525, 0f40000000;
	add.rn.f32 	%f824, %f83, %f525;
	bra.uni 	$L__BB0_99;
$L__BB0_97:
	setp.lt.f32 	%p83, %f84, 0f00800000;
	mul.f32 	%f470, %f84, 0f4B800000;
	selp.f32 	%f471, %f470, %f84, %p83;
	mov.b32 	%r390, %f471;
	add.s32 	%r391, %r390, -1060439283;
	and.b32  	%r392, %r391, -8388608;
	sub.s32 	%r393, %r390, %r392;
	mov.b32 	%f472, %r393;
	cvt.rn.f32.s32 	%f473, %r392;
	selp.f32 	%f474, 0fC1C00000, 0f00000000, %p83;
	fma.rn.f32 	%f475, %f473, 0f34000000, %f474;
	add.f32 	%f476, %f472, 0fBF800000;
	add.f32 	%f477, %f472, 0f3F800000;
	rcp.approx.ftz.f32 	%f478, %f477;
	add.f32 	%f479, %f476, %f476;
	mul.f32 	%f480, %f479, %f478;
	mul.f32 	%f481, %f480, %f480;
	neg.f32 	%f482, %f480;
	sub.f32 	%f483, %f476, %f480;
	add.f32 	%f484, %f483, %f483;
	fma.rn.f32 	%f485, %f482, %f476, %f484;
	mul.rn.f32 	%f486, %f478, %f485;
	fma.rn.f32 	%f487, %f481, 0f3A2C32E4, 0f3B52E7DB;
	fma.rn.f32 	%f488, %f487, %f481, 0f3C93BB73;
	fma.rn.f32 	%f489, %f488, %f481, 0f3DF6384F;
	mul.rn.f32 	%f490, %f489, %f481;
	fma.rn.f32 	%f491, %f480, 0f3FB8AA3B, %f475;
	mul.f32 	%f492, %f490, 0f40400000;
	sub.f32 	%f493, %f475, %f491;
	fma.rn.f32 	%f494, %f480, 0f3FB8AA3B, %f493;
	fma.rn.f32 	%f495, %f486, 0f3FB8AA3B, %f494;
	fma.rn.f32 	%f496, %f480, 0f32A55E34, %f495;
	fma.rn.f32 	%f497, %f492, %f486, %f496;
	fma.rn.f32 	%f498, %f490, %f480, %f497;
	add.rn.f32 	%f499, %f491, %f498;
	mov.f32 	%f500, 0f40000000;
	mul.rn.f32 	%f501, %f499, %f500;
	cvt.rni.f32.f32 	%f502, %f501;
	sub.f32 	%f503, %f501, %f502;
	neg.f32 	%f504, %f501;
	fma.rn.f32 	%f505, %f499, 0f40000000, %f504;
	neg.f32 	%f506, %f491;
	add.rn.f32 	%f507, %f499, %f506;
	neg.f32 	%f508, %f507;
	add.rn.f32 	%f509, %f498, %f508;
	fma.rn.f32 	%f510, %f509, 0f40000000, %f505;
	add.f32 	%f511, %f503, %f510;
	setp.gt.f32 	%p84, %f502, 0f00000000;
	selp.b32 	%r394, 0, -2097152000, %p84;
	setp.neu.f32 	%p85, %f83, 0f00000000;
	setp.neu.f32 	%p86, %f84, 0f7F800000;
	setp.lt.f32 	%p87, %f501, 0f00000000;
	selp.f32 	%f512, 0f00000000, 0f7F800000, %p87;
	abs.f32 	%f513, %f501;
	setp.gt.f32 	%p88, %f513, 0f43180000;
	cvt.rzi.s32.f32 	%r395, %f502;
	shl.b32 	%r396, %r395, 23;
	sub.s32 	%r397, %r396, %r394;
	mov.b32 	%f514, %r397;
	add.s32 	%r398, %r394, 2130706432;
	mov.b32 	%f515, %r398;
	fma.rn.f32 	%f516, %f511, 0f391FCB8E, 0f3AAF85ED;
	fma.rn.f32 	%f517, %f516, %f511, 0f3C1D9856;
	fma.rn.f32 	%f518, %f517, %f511, 0f3D6357BB;
	fma.rn.f32 	%f519, %f518, %f511, 0f3E75FDEC;
	fma.rn.f32 	%f520, %f519, %f511, 0f3F317218;
	fma.rn.f32 	%f521, %f520, %f511, 0f3F800000;
	mul.f32 	%f522, %f521, %f515;
	mul.f32 	%f523, %f522, %f514;
	selp.f32 	%f824, %f512, %f523, %p88;
	and.pred  	%p89, %p85, %p86;
	@%p89 bra 	$L__BB0_99;
	add.f32 	%f524, %f83, %f83;
	mov.b32 	%r399, %f524;
	and.b32  	%r400, %r399, 2147483647;
	mov.b32 	%f824, %r400;
$L__BB0_99:
	cvt.rn.f32.s32 	%f526, %r87;
	fma.rn.f32 	%f823, %f824, %f526, %f823;
	add.s16 	%rs82, %rs18, 1;
	cvt.s16.s8 	%rs56, %rs18;
	setp.lt.s16 	%p90, %rs56, 2;
	@%p90 bra 	$L__BB0_94;
	add.s16 	%rs20, %rs81, 1;
	cvt.s16.s8 	%rs57, %rs81;
	setp.lt.s16 	%p91, %rs57, 2;
	mov.u16 	%rs81, %rs20;
	@%p91 bra 	$L__BB0_93;
	neg.f32 	%f527, %f823;
	div.rn.f32 	%f528, %f527, %f145;
	fma.rn.f32 	%f529, %f528, 0f3BBB989D, 0f3F000000;
	cvt.sat.f32.f32 	%f530, %f529;
	mov.f32 	%f531, 0f4B400001;
	mov.f32 	%f532, 0f437C0000;
	fma.rm.f32 	%f533, %f530, %f532, %f531;
	add.f32 	%f534, %f533, 0fCB40007F;
	neg.f32 	%f535, %f534;
	fma.rn.f32 	%f536, %f528, 0f3FB8AA3B, %f535;
	fma.rn.f32 	%f537, %f528, 0f32A57060, %f536;
	mov.b32 	%r401, %f533;
	shl.b32 	%r402, %r401, 23;
	mov.b32 	%f538, %r402;
	ex2.approx.ftz.f32 	%f539, %f537;
	mul.f32 	%f540, %f539, %f538;
	add.f32 	%f821, %f821, %f540;
	shl.b32 	%r403, %r531, 2;
	add.s32 	%r404, %r83, %r403;
	ld.shared.f32 	%f541, [%r404];
	fma.rn.f32 	%f820, %f540, %f541, %f820;
	add.s32 	%r531, %r531, 1;
	setp.ne.s32 	%p92, %r531, 32;
	@%p92 bra 	$L__BB0_92;
	add.s32 	%r530, %r530, 1;
	setp.ne.s32 	%p93, %r530, 32;
	@%p93 bra 	$L__BB0_91;
	mov.b32 	%r532, 0;
$L__BB0_104:
	mov.u32 	%r407, _ZZ3nlmPKfPfifE15foreignBlockImg;
	mad.lo.s32 	%r91, %r532, 144, %r407;
	mov.b32 	%r533, 0;
$L__BB0_105:
	mov.f32 	%f830, 0f00000000;
	mov.b16 	%rs83, 254;
$L__BB0_106:
	cvt.u64.u16 	%rd66, %rs83;
	cvt.s64.s8 	%rd7, %rd66;
	cvt.u32.u16 	%r408, %rs83;
	cvt.s32.s8 	%r409, %r408;
	add.s32 	%r410, %r37, %r409;
	mov.u32 	%r411, _ZZ3nlmPKfPfifE8blockImg;
	mad.lo.s32 	%r412, %r410, 144, %r411;
	add.s32 	%r93, %r412, 288;
	cvt.s16.s8 	%rs60, %rs83;
	mul.wide.s16 	%r413, %rs60, 144;
	add.s32 	%r414, %r91, %r413;
	add.s32 	%r94, %r414, 288;
	mov.b16 	%rs84, 254;
$L__BB0_107:
	mov.u16 	%rs22, %rs84;
	cvt.u32.u16 	%r415, %rs22;
	cvt.s32.s8 	%r416, %r415;
	mul.wide.s32 	%rd67, %r416, 7;
	add.s64 	%rd68, %rd67, %rd7;
	shl.b64 	%rd69, %rd68, 2;
	add.s64 	%rd71, %rd26, %rd69;
	ld.const.u32 	%r95, [%rd71+96];
	add.s32 	%r417, %r5, %r416;
	shl.b32 	%r418, %r417, 2;
	add.s32 	%r419, %r93, %r418;
	ld.shared.f32 	%f544, [%r419+8];
	add.s32 	%r420, %r533, %r416;
	shl.b32 	%r421, %r420, 2;
	add.s32 	%r422, %r94, %r421;
	ld.shared.f32 	%f545, [%r422+8];
	sub.f32 	%f98, %f544, %f545;
	abs.f32 	%f99, %f98;
	setp.eq.f32 	%p94, %f98, 0f3F800000;
	mov.f32 	%f831, 0f3F800000;
	@%p94 bra 	$L__BB0_112;
	setp.nan.f32 	%p95, %f99, %f99;
	@%p95 bra 	$L__BB0_111;
	setp.lt.f32 	%p96, %f99, 0f00800000;
	mul.f32 	%f546, %f99, 0f4B800000;
	selp.f32 	%f547, %f546, %f99, %p96;
	mov.b32 	%r423, %f547;
	add.s32 	%r424, %r423, -1060439283;
	and.b32  	%r425, %r424, -8388608;
	sub.s32 	%r426, %r423, %r425;
	mov.b32 	%f548, %r426;
	cvt.rn.f32.s32 	%f549, %r425;
	selp.f32 	%f550, 0fC1C00000, 0f00000000, %p96;
	fma.rn.f32 	%f551, %f549, 0f34000000, %f550;
	add.f32 	%f552, %f548, 0fBF800000;
	add.f32 	%f553, %f548, 0f3F800000;
	rcp.approx.ftz.f32 	%f554, %f553;
	add.f32 	%f555, %f552, %f552;
	mul.f32 	%f556, %f555, %f554;
	mul.f32 	%f557, %f556, %f556;
	neg.f32 	%f558, %f556;
	sub.f32 	%f559, %f552, %f556;
	add.f32 	%f560, %f559, %f559;
	fma.rn.f32 	%f561, %f558, %f552, %f560;
	mul.rn.f32 	%f562, %f554, %f561;
	fma.rn.f32 	%f563, %f557, 0f3A2C32E4, 0f3B52E7DB;
	fma.rn.f32 	%f564, %f563, %f557, 0f3C93BB73;
	fma.rn.f32 	%f565, %f564, %f557, 0f3DF6384F;
	mul.rn.f32 	%f566, %f565, %f557;
	fma.rn.f32 	%f567, %f556, 0f3FB8AA3B, %f551;
	mul.f32 	%f568, %f566, 0f40400000;
	sub.f32 	%f569, %f551, %f567;
	fma.rn.f32 	%f570, %f556, 0f3FB8AA3B, %f569;
	fma.rn.f32 	%f571, %f562, 0f3FB8AA3B, %f570;
	fma.rn.f32 	%f572, %f556, 0f32A55E34, %f571;
	fma.rn.f32 	%f573, %f568, %f562, %f572;
	fma.rn.f32 	%f574, %f566, %f556, %f573;
	add.rn.f32 	%f575, %f567, %f574;
	mov.f32 	%f576, 0f40000000;
	mul.rn.f32 	%f577, %f575, %f576;
	cvt.rni.f32.f32 	%f578, %f577;
	sub.f32 	%f579, %f577, %f578;
	neg.f32 	%f580, %f577;
	fma.rn.f32 	%f581, %f575, 0f40000000, %f580;
	neg.f32 	%f582, %f567;
	add.rn.f32 	%f583, %f575, %f582;
	neg.f32 	%f584, %f583;
	add.rn.f32 	%f585, %f574, %f584;
	fma.rn.f32 	%f586, %f585, 0f40000000, %f581;
	add.f32 	%f587, %f579, %f586;
	setp.gt.f32 	%p97, %f578, 0f00000000;
	selp.b32 	%r427, 0, -2097152000, %p97;
	setp.neu.f32 	%p98, %f98, 0f00000000;
	setp.neu.f32 	%p99, %f99, 0f7F800000;
	setp.lt.f32 	%p100, %f577, 0f00000000;
	selp.f32 	%f588, 0f00000000, 0f7F800000, %p100;
	abs.f32 	%f589, %f577;
	setp.gt.f32 	%p101, %f589, 0f43180000;
	cvt.rzi.s32.f32 	%r428, %f578;
	shl.b32 	%r429, %r428, 23;
	sub.s32 	%r430, %r429, %r427;
	mov.b32 	%f590, %r430;
	add.s32 	%r431, %r427, 2130706432;
	mov.b32 	%f591, %r431;
	fma.rn.f32 	%f592, %f587, 0f391FCB8E, 0f3AAF85ED;
	fma.rn.f32 	%f593, %f592, %f587, 0f3C1D9856;
	fma.rn.f32 	%f594, %f593, %f587, 0f3D6357BB;
	fma.rn.f32 	%f595, %f594, %f587, 0f3E75FDEC;
	fma.rn.f32 	%f596, %f595, %f587, 0f3F317218;
	fma.rn.f32 	%f597, %f596, %f587, 0f3F800000;
	mul.f32 	%f598, %f597, %f591;
	mul.f32 	%f599, %f598, %f590;
	selp.f32 	%f831, %f588, %f599, %p101;
	and.pred  	%p102, %p98, %p99;
	@%p102 bra 	$L__BB0_112;
	add.f32 	%f600, %f98, %f98;
	mov.b32 	%r432, %f600;
	and.b32  	%r433, %r432, 2147483647;
	mov.b32 	%f831, %r433;
	bra.uni 	$L__BB0_112;
$L__BB0_111:
	mov.f32 	%f601, 0f40000000;
	add.rn.f32 	%f831, %f98, %f601;
$L__BB0_112:
	cvt.rn.f32.s32 	%f602, %r95;
	fma.rn.f32 	%f830, %f831, %f602, %f830;
	add.s16 	%rs84, %rs22, 1;
	cvt.s16.s8 	%rs61, %rs22;
	setp.lt.s16 	%p103, %rs61, 2;
	@%p103 bra 	$L__BB0_107;
	add.s16 	%rs24, %rs83, 1;
	cvt.s16.s8 	%rs62, %rs83;
	setp.lt.s16 	%p104, %rs62, 2;
	mov.u16 	%rs83, %rs24;
	@%p104 bra 	$L__BB0_106;
	neg.f32 	%f603, %f830;
	div.rn.f32 	%f604, %f603, %f145;
	fma.rn.f32 	%f605, %f604, 0f3BBB989D, 0f3F000000;
	cvt.sat.f32.f32 	%f606, %f605;
	mov.f32 	%f607, 0f4B400001;
	mov.f32 	%f608, 0f437C0000;
	fma.rm.f32 	%f609, %f606, %f608, %f607;
	add.f32 	%f610, %f609, 0fCB40007F;
	neg.f32 	%f611, %f610;
	fma.rn.f32 	%f612, %f604, 0f3FB8AA3B, %f611;
	fma.rn.f32 	%f613, %f604, 0f32A57060, %f612;
	mov.b32 	%r434, %f609;
	shl.b32 	%r435, %r434, 23;
	mov.b32 	%f614, %r435;
	ex2.approx.ftz.f32 	%f615, %f613;
	mul.f32 	%f616, %f615, %f614;
	add.f32 	%f828, %f828, %f616;
	shl.b32 	%r436, %r533, 2;
	add.s32 	%r437, %r91, %r436;
	ld.shared.f32 	%f617, [%r437];
	fma.rn.f32 	%f827, %f616, %f617, %f827;
	add.s32 	%r533, %r533, 1;
	setp.ne.s32 	%p105, %r533, 32;
	@%p105 bra 	$L__BB0_105;
	add.s32 	%r532, %r532, 1;
	setp.ne.s32 	%p106, %r532, 32;
	@%p106 bra 	$L__BB0_104;
	mov.b32 	%r534, 0;
$L__BB0_117:
	mov.u32 	%r440, _ZZ3nlmPKfPfifE15foreignBlockImg;
	mad.lo.s32 	%r99, %r534, 144, %r440;
	mov.b32 	%r535, 0;
$L__BB0_118:
	mov.f32 	%f837, 0f00000000;
	mov.b16 	%rs85, 254;
$L__BB0_119:
	cvt.u64.u16 	%rd72, %rs85;
	cvt.s64.s8 	%rd8, %rd72;
	cvt.u32.u16 	%r441, %rs85;
	cvt.s32.s8 	%r442, %r441;
	add.s32 	%r443, %r6, %r442;
	mov.u32 	%r444, _ZZ3nlmPKfPfifE8blockImg;
	mad.lo.s32 	%r445, %r443, 144, %r444;
	add.s32 	%r101, %r445, 288;
	cvt.s16.s8 	%rs65, %rs85;
	mul.wide.s16 	%r446, %rs65, 144;
	add.s32 	%r447, %r99, %r446;
	add.s32 	%r102, %r447, 288;
	mov.b16 	%rs86, 254;
$L__BB0_120:
	mov.u16 	%rs26, %rs86;
	cvt.u32.u16 	%r448, %rs26;
	cvt.s32.s8 	%r449, %r448;
	mul.wide.s32 	%rd73, %r449, 7;
	add.s64 	%rd74, %rd73, %rd8;
	shl.b64 	%rd75, %rd74, 2;
	add.s64 	%rd77, %rd26, %rd75;
	ld.const.u32 	%r103, [%rd77+96];
	add.s32 	%r450, %r49, %r449;
	shl.b32 	%r451, %r450, 2;
	add.s32 	%r452, %r101, %r451;
	ld.shared.f32 	%f620, [%r452+8];
	add.s32 	%r453, %r535, %r449;
	shl.b32 	%r454, %r453, 2;
	add.s32 	%r455, %r102, %r454;
	ld.shared.f32 	%f621, [%r455+8];
	sub.f32 	%f113, %f620, %f621;
	abs.f32 	%f114, %f113;
	setp.eq.f32 	%p107, %f113, 0f3F800000;
	mov.f32 	%f838, 0f3F800000;
	@%p107 bra 	$L__BB0_125;
	setp.nan.f32 	%p108, %f114, %f114;
	@%p108 bra 	$L__BB0_124;
	setp.lt.f32 	%p109, %f114, 0f00800000;
	mul.f32 	%f622, %f114, 0f4B800000;
	selp.f32 	%f623, %f622, %f114, %p109;
	mov.b32 	%r456, %f623;
	add.s32 	%r457, %r456, -1060439283;
	and.b32  	%r458, %r457, -8388608;
	sub.s32 	%r459, %r456, %r458;
	mov.b32 	%f624, %r459;
	cvt.rn.f32.s32 	%f625, %r458;
	selp.f32 	%f626, 0fC1C00000, 0f00000000, %p109;
	fma.rn.f32 	%f627, %f625, 0f34000000, %f626;
	add.f32 	%f628, %f624, 0fBF800000;
	add.f32 	%f629, %f624, 0f3F800000;
	rcp.approx.ftz.f32 	%f630, %f629;
	add.f32 	%f631, %f628, %f628;
	mul.f32 	%f632, %f631, %f630;
	mul.f32 	%f633, %f632, %f632;
	neg.f32 	%f634, %f632;
	sub.f32 	%f635, %f628, %f632;
	add.f32 	%f636, %f635, %f635;
	fma.rn.f32 	%f637, %f634, %f628, %f636;
	mul.rn.f32 	%f638, %f630, %f637;
	fma.rn.f32 	%f639, %f633, 0f3A2C32E4, 0f3B52E7DB;
	fma.rn.f32 	%f640, %f639, %f633, 0f3C93BB73;
	fma.rn.f32 	%f641, %f640, %f633, 0f3DF6384F;
	mul.rn.f32 	%f642, %f641, %f633;
	fma.rn.f32 	%f643, %f632, 0f3FB8AA3B, %f627;
	mul.f32 	%f644, %f642, 0f40400000;
	sub.f32 	%f645, %f627, %f643;
	fma.rn.f32 	%f646, %f632, 0f3FB8AA3B, %f645;
	fma.rn.f32 	%f647, %f638, 0f3FB8AA3B, %f646;
	fma.rn.f32 	%f648, %f632, 0f32A55E34, %f647;
	fma.rn.f32 	%f649, %f644, %f638, %f648;
	fma.rn.f32 	%f650, %f642, %f632, %f649;
	add.rn.f32 	%f651, %f643, %f650;
	mov.f32 	%f652, 0f40000000;
	mul.rn.f32 	%f653, %f651, %f652;
	cvt.rni.f32.f32 	%f654, %f653;
	sub.f32 	%f655, %f653, %f654;
	neg.f32 	%f656, %f653;
	fma.rn.f32 	%f657, %f651, 0f40000000, %f656;
	neg.f32 	%f658, %f643;
	add.rn.f32 	%f659, %f651, %f658;
	neg.f32 	%f660, %f659;
	add.rn.f32 	%f661, %f650, %f660;
	fma.rn.f32 	%f662, %f661, 0f40000000, %f657;
	add.f32 	%f663, %f655, %f662;
	setp.gt.f32 	%p110, %f654, 0f00000000;
	selp.b32 	%r460, 0, -2097152000, %p110;
	setp.neu.f32 	%p111, %f113, 0f00000000;
	setp.neu.f32 	%p112, %f114, 0f7F800000;
	setp.lt.f32 	%p113, %f653, 0f00000000;
	selp.f32 	%f664, 0f00000000, 0f7F800000, %p113;
	abs.f32 	%f665, %f653;
	setp.gt.f32 	%p114, %f665, 0f43180000;
	cvt.rzi.s32.f32 	%r461, %f654;
	shl.b32 	%r462, %r461, 23;
	sub.s32 	%r463, %r462, %r460;
	mov.b32 	%f666, %r463;
	add.s32 	%r464, %r460, 2130706432;
	mov.b32 	%f667, %r464;
	fma.rn.f32 	%f668, %f663, 0f391FCB8E, 0f3AAF85ED;
	fma.rn.f32 	%f669, %f668, %f663, 0f3C1D9856;
	fma.rn.f32 	%f670, %f669, %f663, 0f3D6357BB;
	fma.rn.f32 	%f671, %f670, %f663, 0f3E75FDEC;
	fma.rn.f32 	%f672, %f671, %f663, 0f3F317218;
	fma.rn.f32 	%f673, %f672, %f663, 0f3F800000;
	mul.f32 	%f674, %f673, %f667;
	mul.f32 	%f675, %f674, %f666;
	selp.f32 	%f838, %f664, %f675, %p114;
	and.pred  	%p115, %p111, %p112;
	@%p115 bra 	$L__BB0_125;
	add.f32 	%f676, %f113, %f113;
	mov.b32 	%r465, %f676;
	and.b32  	%r466, %r465, 2147483647;
	mov.b32 	%f838, %r466;
	bra.uni 	$L__BB0_125;
$L__BB0_124:
	mov.f32 	%f677, 0f40000000;
	add.rn.f32 	%f838, %f113, %f677;
$L__BB0_125:
	cvt.rn.f32.s32 	%f678, %r103;
	fma.rn.f32 	%f837, %f838, %f678, %f837;
	add.s16 	%rs86, %rs26, 1;
	cvt.s16.s8 	%rs66, %rs26;
	setp.lt.s16 	%p116, %rs66, 2;
	@%p116 bra 	$L__BB0_120;
	add.s16 	%rs28, %rs85, 1;
	cvt.s16.s8 	%rs67, %rs85;
	setp.lt.s16 	%p117, %rs67, 2;
	mov.u16 	%rs85, %rs28;
	@%p117 bra 	$L__BB0_119;
	neg.f32 	%f679, %f837;
	div.rn.f32 	%f680, %f679, %f145;
	fma.rn.f32 	%f681, %f680, 0f3BBB989D, 0f3F000000;
	cvt.sat.f32.f32 	%f682, %f681;
	mov.f32 	%f683, 0f4B400001;
	mov.f32 	%f684, 0f437C0000;
	fma.rm.f32 	%f685, %f682, %f684, %f683;
	add.f32 	%f686, %f685, 0fCB40007F;
	neg.f32 	%f687, %f686;
	fma.rn.f32 	%f688, %f680, 0f3FB8AA3B, %f687;
	fma.rn.f32 	%f689, %f680, 0f32A57060, %f688;
	mov.b32 	%r467, %f685;
	shl.b32 	%r468, %r467, 23;
	mov.b32 	%f690, %r468;
	ex2.approx.ftz.f32 	%f691, %f689;
	mul.f32 	%f692, %f691, %f690;
	add.f32 	%f835, %f835, %f692;
	shl.b32 	%r469, %r535, 2;
	add.s32 	%r470, %r99, %r469;
	ld.shared.f32 	%f693, [%r470];
	fma.rn.f32 	%f834, %f692, %f693, %f834;
	add.s32 	%r535, %r535, 1;
	setp.ne.s32 	%p118, %r535, 32;
	@%p118 bra 	$L__BB0_118;
	add.s32 	%r534, %r534, 1;
	setp.ne.s32 	%p119, %r534, 32;
	@%p119 bra 	$L__BB0_117;
	mov.b32 	%r536, 0;
$L__BB0_130:
	mov.u32 	%r473, _ZZ3nlmPKfPfifE15foreignBlockImg;
	mad.lo.s32 	%r107, %r536, 144, %r473;
	mov.b32 	%r537, 0;
$L__BB0_131:
	mov.f32 	%f844, 0f00000000;
	mov.b16 	%rs87, 254;
$L__BB0_132:
	cvt.u64.u16 	%rd78, %rs87;
	cvt.s64.s8 	%rd9, %rd78;
	cvt.u32.u16 	%r474, %rs87;
	cvt.s32.s8 	%r475, %r474;
	add.s32 	%r476, %r37, %r475;
	mov.u32 	%r477, _ZZ3nlmPKfPfifE8blockImg;
	mad.lo.s32 	%r478, %r476, 144, %r477;
	add.s32 	%r109, %r478, 288;
	cvt.s16.s8 	%rs70, %rs87;
	mul.wide.s16 	%r479, %rs70, 144;
	add.s32 	%r480, %r107, %r479;
	add.s32 	%r110, %r480, 288;
	mov.b16 	%rs88, 254;
$L__BB0_133:
	mov.u16 	%rs30, %rs88;
	cvt.u32.u16 	%r481, %rs30;
	cvt.s32.s8 	%r482, %r481;
	mul.wide.s32 	%rd79, %r482, 7;
	add.s64 	%rd80, %rd79, %rd9;
	shl.b64 	%rd81, %rd80, 2;
	add.s64 	%rd83, %rd26, %rd81;
	ld.const.u32 	%r111, [%rd83+96];
	add.s32 	%r483, %r49, %r482;
	shl.b32 	%r484, %r483, 2;
	add.s32 	%r485, %r109, %r484;
	ld.shared.f32 	%f696, [%r485+8];
	add.s32 	%r486, %r537, %r482;
	shl.b32 	%r487, %r486, 2;
	add.s32 	%r488, %r110, %r487;
	ld.shared.f32 	%f697, [%r488+8];
	sub.f32 	%f128, %f696, %f697;
	abs.f32 	%f129, %f128;
	setp.eq.f32 	%p120, %f128, 0f3F800000;
	mov.f32 	%f845, 0f3F800000;
	@%p120 bra 	$L__BB0_138;
	setp.nan.f32 	%p121, %f129, %f129;
	@%p121 bra 	$L__BB0_137;
	setp.lt.f32 	%p122, %f129, 0f00800000;
	mul.f32 	%f698, %f129, 0f4B800000;
	selp.f32 	%f699, %f698, %f129, %p122;
	mov.b32 	%r489, %f699;
	add.s32 	%r490, %r489, -1060439283;
	and.b32  	%r491, %r490, -8388608;
	sub.s32 	%r492, %r489, %r491;
	mov.b32 	%f700, %r492;
	cvt.rn.f32.s32 	%f701, %r491;
	selp.f32 	%f702, 0fC1C00000, 0f00000000, %p122;
	fma.rn.f32 	%f703, %f701, 0f34000000, %f702;
	add.f32 	%f704, %f700, 0fBF800000;
	add.f32 	%f705, %f700, 0f3F800000;
	rcp.approx.ftz.f32 	%f706, %f705;
	add.f32 	%f707, %f704, %f704;
	mul.f32 	%f708, %f707, %f706;
	mul.f32 	%f709, %f708, %f708;
	neg.f32 	%f710, %f708;
	sub.f32 	%f711, %f704, %f708;
	add.f32 	%f712, %f711, %f711;
	fma.rn.f32 	%f713, %f710, %f704, %f712;
	mul.rn.f32 	%f714, %f706, %f713;
	fma.rn.f32 	%f715, %f709, 0f3A2C32E4, 0f3B52E7DB;
	fma.rn.f32 	%f716, %f715, %f709, 0f3C93BB73;
	fma.rn.f32 	%f717, %f716, %f709, 0f3DF6384F;
	mul.rn.f32 	%f718, %f717, %f709;
	fma.rn.f32 	%f719, %f708, 0f3FB8AA3B, %f703;
	mul.f32 	%f720, %f718, 0f40400000;
	sub.f32 	%f721, %f703, %f719;
	fma.rn.f32 	%f722, %f708, 0f3FB8AA3B, %f721;
	fma.rn.f32 	%f723, %f714, 0f3FB8AA3B, %f722;
	fma.rn.f32 	%f724, %f708, 0f32A55E34, %f723;
	fma.rn.f32 	%f725, %f720, %f714, %f724;
	fma.rn.f32 	%f726, %f718, %f708, %f725;
	add.rn.f32 	%f727, %f719, %f726;
	mov.f32 	%f728, 0f40000000;
	mul.rn.f32 	%f729, %f727, %f728;
	cvt.rni.f32.f32 	%f730, %f729;
	sub.f32 	%f731, %f729, %f730;
	neg.f32 	%f732, %f729;
	fma.rn.f32 	%f733, %f727, 0f40000000, %f732;
	neg.f32 	%f734, %f719;
	add.rn.f32 	%f735, %f727, %f734;
	neg.f32 	%f736, %f735;
	add.rn.f32 	%f737, %f726, %f736;
	fma.rn.f32 	%f738, %f737, 0f40000000, %f733;
	add.f32 	%f739, %f731, %f738;
	setp.gt.f32 	%p123, %f730, 0f00000000;
	selp.b32 	%r493, 0, -2097152000, %p123;
	setp.neu.f32 	%p124, %f128, 0f00000000;
	setp.neu.f32 	%p125, %f129, 0f7F800000;
	setp.lt.f32 	%p126, %f729, 0f00000000;
	selp.f32 	%f740, 0f00000000, 0f7F800000, %p126;
	abs.f32 	%f741, %f729;
	setp.gt.f32 	%p127, %f741, 0f43180000;
	cvt.rzi.s32.f32 	%r494, %f730;
	shl.b32 	%r495, %r494, 23;
	sub.s32 	%r496, %r495, %r493;
	mov.b32 	%f742, %r496;
	add.s32 	%r497, %r493, 2130706432;
	mov.b32 	%f743, %r497;
	fma.rn.f32 	%f744, %f739, 0f391FCB8E, 0f3AAF85ED;
	fma.rn.f32 	%f745, %f744, %f739, 0f3C1D9856;
	fma.rn.f32 	%f746, %f745, %f739, 0f3D6357BB;
	fma.rn.f32 	%f747, %f746, %f739, 0f3E75FDEC;
	fma.rn.f32 	%f748, %f747, %f739, 0f3F317218;
	fma.rn.f32 	%f749, %f748, %f739, 0f3F800000;
	mul.f32 	%f750, %f749, %f743;
	mul.f32 	%f751, %f750, %f742;
	selp.f32 	%f845, %f740, %f751, %p127;
	and.pred  	%p128, %p124, %p125;
	@%p128 bra 	$L__BB0_138;
	add.f32 	%f752, %f128, %f128;
	mov.b32 	%r498, %f752;
	and.b32  	%r499, %r498, 2147483647;
	mov.b32 	%f845, %r499;
	bra.uni 	$L__BB0_138;
$L__BB0_137:
	mov.f32 	%f753, 0f40000000;
	add.rn.f32 	%f845, %f128, %f753;
$L__BB0_138:
	cvt.rn.f32.s32 	%f754, %r111;
	fma.rn.f32 	%f844, %f845, %f754, %f844;
	add.s16 	%rs88, %rs30, 1;
	cvt.s16.s8 	%rs71, %rs30;
	setp.lt.s16 	%p129, %rs71, 2;
	@%p129 bra 	$L__BB0_133;
	add.s16 	%rs32, %rs87, 1;
	cvt.s16.s8 	%rs72, %rs87;
	setp.lt.s16 	%p130, %rs72, 2;
	mov.u16 	%rs87, %rs32;
	@%p130 bra 	$L__BB0_132;
	neg.f32 	%f755, %f844;
	div.rn.f32 	%f756, %f755, %f145;
	fma.rn.f32 	%f757, %f756, 0f3BBB989D, 0f3F000000;
	cvt.sat.f32.f32 	%f758, %f757;
	mov.f32 	%f759, 0f4B400001;
	mov.f32 	%f760, 0f437C0000;
	fma.rm.f32 	%f761, %f758, %f760, %f759;
	add.f32 	%f762, %f761, 0fCB40007F;
	neg.f32 	%f763, %f762;
	fma.rn.f32 	%f764, %f756, 0f3FB8AA3B, %f763;
	fma.rn.f32 	%f765, %f756, 0f32A57060, %f764;
	mov.b32 	%r500, %f761;
	shl.b32 	%r501, %r500, 23;
	mov.b32 	%f766, %r501;
	ex2.approx.ftz.f32 	%f767, %f765;
	mul.f32 	%f768, %f767, %f766;
	add.f32 	%f842, %f842, %f768;
	shl.b32 	%r502, %r537, 2;
	add.s32 	%r503, %r107, %r502;
	ld.shared.f32 	%f769, [%r503];
	fma.rn.f32 	%f841, %f768, %f769, %f841;
	add.s32 	%r537, %r537, 1;
	setp.ne.s32 	%p131, %r537, 32;
	@%p131 bra 	$L__BB0_131;
	add.s32 	%r536, %r536, 1;
	setp.ne.s32 	%p132, %r536, 32;
	@%p132 bra 	$L__BB0_130;
$L__BB0_142:
	mov.b32 	%r527, 1;
	mov.pred 	%p136, 0;
	@%p2 bra 	$L__BB0_70;
	mov.b32 	%r526, 1;
	mov.pred 	%p135, 0;
	@%p1 bra 	$L__BB0_69;
	add.s32 	%r506, %r5, 2;
	add.s32 	%r507, %r6, %r4;
	add.s32 	%r508, %r507, 2;
	cvta.to.global.u64 	%rd84, %rd10;
	div.rn.f32 	%f770, %f820, %f821;
	mad.lo.s32 	%r509, %r506, %r1, %r508;
	mul.wide.u32 	%rd85, %r509, 4;
	add.s64 	%rd86, %rd84, %rd85;
	st.global.f32 	[%rd86], %f770;
	div.rn.f32 	%f771, %f827, %f828;
	add.s32 	%r510, %r509, %r24;
	mul.wide.u32 	%rd87, %r510, 4;
	add.s64 	%rd88, %rd84, %rd87;
	st.global.f32 	[%rd88], %f771;
	div.rn.f32 	%f772, %f834, %f835;
	add.s32 	%r511, %r506, %r25;
	mad.lo.s32 	%r512, %r511, %r1, %r508;
	mul.wide.u32 	%rd89, %r512, 4;
	add.s64 	%rd90, %rd84, %rd89;
	st.global.f32 	[%rd90], %f772;
	div.rn.f32 	%f773, %f841, %f842;
	add.s32 	%r513, %r512, %r24;
	mul.wide.u32 	%rd91, %r513, 4;
	add.s64 	%rd92, %rd84, %rd91;
	st.global.f32 	[%rd92], %f773;
	ret;

}


// ===== COMPILED SASS (sm_100) =====

	.target	sm_100

	.elftype	@"ET_EXEC"


//--------------------- .note.nv.tkinfo           --------------------------
	.section	.note.nv.tkinfo,"",@"SHT_NOTE"
	.sectionflags	@"SHF_NOTE_NV_TKINFO"
	.tkinfo
        /*0018*/ 	.word	0x00000002
        /*0030*/ 	.string	""
        /*0030*/ 	.string	"ptxas"
        /*0030*/ 	.string	"Cuda compilation tools, release 13.0, V13.0.88"
        /*0030*/ 	.string	"Build cuda_13.0.r13.0/compiler.36424714_0"
        /*0030*/ 	.string	"-arch sm_100 -m 64 "



//--------------------- .note.nv.cuinfo           --------------------------
	.section	.note.nv.cuinfo,"",@"SHT_NOTE"
	.sectionflags	@"SHF_NOTE_NV_CUINFO"
        /*0018*/ 	.short	0x0002
        /*001a*/ 	.short	0x0064
        /*001c*/ 	.short	0x0082
	.zero		2


//--------------------- .nv.info                  --------------------------
	.section	.nv.info,"",@"SHT_CUDA_INFO"
	.align	4


	//----- nvinfo : EIATTR_REGCOUNT
	.align		4
        /*0000*/ 	.byte	0x04, 0x2f
        /*0002*/ 	.short	(.L_2 - .L_1)
	.align		4
.L_1:
        /*0004*/ 	.word	index@(_Z3nlmPKfPfif)
        /*0008*/ 	.word	0x00000030


	//----- nvinfo : EIATTR_FRAME_SIZE
	.align		4
.L_2:
        /*000c*/ 	.byte	0x04, 0x11
        /*000e*/ 	.short	(.L_4 - .L_3)
	.align		4
.L_3:
        /*0010*/ 	.word	index@($__internal_0_$__cuda_sm3x_div_rn_noftz_f32_slowpath)
        /*0014*/ 	.word	0x00000000


	//----- nvinfo : EIATTR_FRAME_SIZE
	.align		4
.L_4:
        /*0018*/ 	.byte	0x04, 0x11
        /*001a*/ 	.short	(.L_6 - .L_5)
	.align		4
.L_5:
        /*001c*/ 	.word	index@(_Z3nlmPKfPfif)
        /*0020*/ 	.word	0x00000000


	//----- nvinfo : EIATTR_MIN_STACK_SIZE
	.align		4
.L_6:
        /*0024*/ 	.byte	0x04, 0x12
        /*0026*/ 	.short	(.L_8 - .L_7)
	.align		4
.L_7:
        /*0028*/ 	.word	index@(_Z3nlmPKfPfif)
        /*002c*/ 	.word	0x00000000
.L_8:


//--------------------- .nv.compat                --------------------------
	.section	.nv.compat,"",@"SHT_CUDA_COMPAT_INFO"
	.align	4
        /*0000*/ 	.byte	0x02, 0x09, 0x00, 0x00, 0x02, 0x02, 0x01, 0x00, 0x02, 0x05, 0x05, 0x00, 0x03, 0x07, 0x01, 0x01
        /*0010*/ 	.byte	0x02, 0x03, 0x00, 0x00, 0x02, 0x06, 0x01, 0x00, 0x04, 0x0b, 0x08, 0x00, 0x01, 0x00, 0x00, 0x00
        /*0020*/ 	.byte	0x00, 0x00, 0x00, 0x00


//--------------------- .nv.info._Z3nlmPKfPfif    --------------------------
	.section	.nv.info._Z3nlmPKfPfif,"",@"SHT_CUDA_INFO"
	.sectionflags	@""
	.align	4


	//----- nvinfo : EIATTR_CUDA_API_VERSION
	.align		4
        /*0000*/ 	.byte	0x04, 0x37
        /*0002*/ 	.short	(.L_10 - .L_9)
.L_9:
        /*0004*/ 	.word	0x00000082


	//----- nvinfo : EIATTR_KPARAM_INFO
	.align		4
.L_10:
        /*0008*/ 	.byte	0x04, 0x17
        /*000a*/ 	.short	(.L_12 - .L_11)
.L_11:
        /*000c*/ 	.word	0x00000000
        /*0010*/ 	.short	0x0003
        /*0012*/ 	.short	0x0014
        /*0014*/ 	.byte	0x00, 0xf0, 0x11, 0x00


	//----- nvinfo : EIATTR_KPARAM_INFO
	.align		4
.L_12:
        /*0018*/ 	.byte	0x04, 0x17
        /*001a*/ 	.short	(.L_14 - .L_13)
.L_13:
        /*001c*/ 	.word	0x00000000
        /*0020*/ 	.short	0x0002
        /*0022*/ 	.short	0x0010
        /*0024*/ 	.byte	0x00, 0xf0, 0x11, 0x00


	//----- nvinfo : EIATTR_KPARAM_INFO
	.align		4
.L_14:
        /*0028*/ 	.byte	0x04, 0x17
        /*002a*/ 	.short	(.L_16 - .L_15)
.L_15:
        /*002c*/ 	.word	0x00000000
        /*0030*/ 	.short	0x0001
        /*0032*/ 	.short	0x0008
        /*0034*/ 	.byte	0x00, 0xf5, 0x21, 0x00


	//----- nvinfo : EIATTR_KPARAM_INFO
	.align		4
.L_16:
        /*0038*/ 	.byte	0x04, 0x17
        /*003a*/ 	.short	(.L_18 - .L_17)
.L_17:
        /*003c*/ 	.word	0x00000000
        /*0040*/ 	.short	0x0000
        /*0042*/ 	.short	0x0000
        /*0044*/ 	.byte	0x00, 0xf5, 0x21, 0x00


	//----- nvinfo : EIATTR_SPARSE_MMA_MASK
	.align		4
.L_18:
        /*0048*/ 	.byte	0x03, 0x50
        /*004a*/ 	.short	0x0000


	//----- nvinfo : EIATTR_MAXREG_COUNT
	.align		4
        /*004c*/ 	.byte	0x03, 0x1b
        /*004e*/ 	.short	0x00ff


	//----- nvinfo : EIATTR_NUM_BARRIERS
	.align		4
        /*0050*/ 	.byte	0x02, 0x4c
        /*0052*/ 	.byte	0x01
	.zero		1


	//----- nvinfo : EIATTR_MERCURY_ISA_VERSION
	.align		4
        /*0054*/ 	.byte	0x03, 0x5f
        /*0056*/ 	.short	0x0101


	//----- nvinfo : EIATTR_VRC_CTA_INIT_COUNT
	.align		4
        /*0058*/ 	.byte	0x02, 0x4a
	.zero		1
	.zero		1


	//----- nvinfo : EIATTR_EXIT_INSTR_OFFSETS
	.align		4
        /*005c*/ 	.byte	0x04, 0x1c
        /*005e*/ 	.short	(.L_20 - .L_19)


	//   ....[0]....
.L_19:
        /*0060*/ 	.word	0x00006010


	//----- nvinfo : EIATTR_CRS_STACK_SIZE
	.align		4
.L_20:
        /*0064*/ 	.byte	0x04, 0x1e
        /*0066*/ 	.short	(.L_22 - .L_21)
.L_21:
        /*0068*/ 	.word	0x00000000


	//----- nvinfo : EIATTR_CBANK_PARAM_SIZE
	.align		4
.L_22:
        /*006c*/ 	.byte	0x03, 0x19
        /*006e*/ 	.short	0x0018


	//----- nvinfo : EIATTR_PARAM_CBANK
	.align		4
        /*0070*/ 	.byte	0x04, 0x0a
        /*0072*/ 	.short	(.L_24 - .L_23)
	.align		4
.L_23:
        /*0074*/ 	.word	index@(.nv.constant0._Z3nlmPKfPfif)
        /*0078*/ 	.short	0x0380
        /*007a*/ 	.short	0x0018


	//----- nvinfo : EIATTR_SW_WAR
	.align		4
.L_24:
        /*007c*/ 	.byte	0x04, 0x36
        /*007e*/ 	.short	(.L_26 - .L_25)
.L_25:
        /*0080*/ 	.word	0x00000008
.L_26:


//--------------------- .nv.callgraph             --------------------------
	.section	.nv.callgraph,"",@"SHT_CUDA_CALLGRAPH"
	.align	4
	.sectionentsize	8
	.align		4
        /*0000*/ 	.word	0x00000000
	.align		4
        /*0004*/ 	.word	0xffffffff
	.align		4
        /*0008*/ 	.word	0x00000000
	.align		4
        /*000c*/ 	.word	0xfffffffe
	.align		4
        /*0010*/ 	.word	0x00000000
	.align		4
        /*0014*/ 	.word	0xfffffffd
	.align		4
        /*0018*/ 	.word	0x00000000
	.align		4
        /*001c*/ 	.word	0xfffffffc


//--------------------- .nv.constant3             --------------------------
	.section	.nv.constant3,"a",@progbits
	.align	4
.nv.constant3:
	.type		gaussDistW,@object
	.size		gaussDistW,(.L_0 - gaussDistW)
gaussDistW:
	.zero		196
.L_0:


//--------------------- .text._Z3nlmPKfPfif       --------------------------
	.section	.text._Z3nlmPKfPfif,"ax",@progbits
	.align	128
        .global         _Z3nlmPKfPfif
        .type           _Z3nlmPKfPfif,@function
        .size           _Z3nlmPKfPfif,(.L_x_108 - _Z3nlmPKfPfif)
        .other          _Z3nlmPKfPfif,@"STO_CUDA_ENTRY STV_DEFAULT"
_Z3nlmPKfPfif:
.text._Z3nlmPKfPfif:
[----:B------:R-:W-:Y:S01]  /*0000*/  LDC R1, c[0x0][0x37c] ;  /* 0x0000df00ff017b82 */ /* 0x000fe20000000800 */
[----:B------:R-:W0:Y:S01]  /*0010*/  S2R R7, SR_TID.Y ;  /* 0x0000000000077919 */ /* 0x000e220000002200 */
[----:B------:R-:W1:Y:S06]  /*0020*/  LDCU UR6, c[0x0][0x390] ;  /* 0x00007200ff0677ac */ /* 0x000e6c0008000800 */
[----:B------:R-:W-:Y:S01]  /*0030*/  S2UR UR14, SR_CTAID.Y ;  /* 0x00000000000e79c3 */ /* 0x000fe20000002600 */
[----:B------:R-:W-:Y:S01]  /*0040*/  BSSY.RECONVERGENT B0, `(.L_x_0) ;  /* 0x000002d000007945 */ /* 0x000fe20003800200 */
[----:B------:R-:W0:Y:S01]  /*0050*/  S2R R10, SR_TID.X ;  /* 0x00000000000a7919 */ /* 0x000e220000002100 */
[----:B------:R-:W2:Y:S01]  /*0060*/  LDCU.64 UR10, c[0x0][0x358] ;  /* 0x00006b00ff0a77ac */ /* 0x000ea20008000a00 */
[----:B------:R-:W3:Y:S04]  /*0070*/  S2R R20, SR_CgaCtaId ;  /* 0x0000000000147919 */ /* 0x000ee80000008800 */
[----:B------:R-:W4:Y:S01]  /*0080*/  S2UR UR15, SR_CTAID.X ;  /* 0x00000000000f79c3 */ /* 0x000f220000002500 */
[----:B-1----:R-:W-:-:S04]  /*0090*/  UIADD3 UR6, UPT, UPT, UR6, 0x4, URZ ;  /* 0x0000000406067890 */ /* 0x002fc8000fffe0ff */
[----:B------:R-:W-:-:S04]  /*00a0*/  UIMAD UR12, UR6, UR6, URZ ;  /* 0x00000006060c72a4 */ /* 0x000fc8000f8e02ff */
[----:B------:R-:W-:-:S04]  /*00b0*/  UISETP.LT.U32.AND UP0, UPT, UR12, 0x510, UPT ;  /* 0x000005100c00788c */ /* 0x000fc8000bf01070 */
[----:B------:R-:W-:Y:S02]  /*00c0*/  USEL UR13, UR12, 0x510, UP0 ;  /* 0x000005100c0d7887 */ /* 0x000fe40008000000 */
[----:B----4-:R-:W-:Y:S01]  /*00d0*/  UIMAD UR7, UR6, UR14, UR15 ;  /* 0x0000000e060772a4 */ /* 0x010fe2000f8e020f */
[-C--:B0-----:R-:W-:Y:S02]  /*00e0*/  LEA R9, R7, R10.reuse, 0x4 ;  /* 0x0000000a07097211 */ /* 0x081fe400078e20ff */
[----:B------:R-:W-:Y:S01]  /*00f0*/  LOP3.LUT R3, RZ, R10, RZ, 0x33, !PT ;  /* 0x0000000aff037212 */ /* 0x000fe200078e33ff */
[----:B------:R-:W-:Y:S01]  /*0100*/  USHF.L.U32 UR7, UR7, 0x5, URZ ;  /* 0x0000000507077899 */ /* 0x000fe200080006ff */
[----:B------:R-:W-:-:S04]  /*0110*/  IADD3 R11, PT, PT, R9, 0x100, RZ ;  /* 0x00000100090b7810 */ /* 0x000fc80007ffe0ff */
[----:B------:R-:W-:-:S04]  /*0120*/  VIMNMX.U32 R0, PT, PT, R11, UR12, !PT ;  /* 0x0000000c0b007c48 */ /* 0x000fc8000ffe0000 */
[----:B------:R-:W-:-:S05]  /*0130*/  IADD3 R0, PT, PT, R0, R3, RZ ;  /* 0x0000000300007210 */ /* 0x000fca0007ffe0ff */
[----:B------:R-:W-:Y:S01]  /*0140*/  IMAD R12, R7, -0x10, R0 ;  /* 0xfffffff0070c7824 */ /* 0x000fe200078e0200 */
[----:B------:R-:W-:-:S04]  /*0150*/  MOV R0, R9 ;  /* 0x0000000900007202 */ /* 0x000fc80000000f00 */
[C---:B------:R-:W-:Y:S02]  /*0160*/  LOP3.LUT R13, R12.reuse, 0x300, RZ, 0xc0, !PT ;  /* 0x000003000c0d7812 */ /* 0x040fe400078ec0ff */
[----:B------:R-:W-:Y:S02]  /*0170*/  ISETP.GE.U32.AND P1, PT, R12, 0x300, PT ;  /* 0x000003000c00780c */ /* 0x000fe40003f26070 */
[----:B------:R-:W-:-:S13]  /*0180*/  ISETP.NE.AND P0, PT, R13, 0x300, PT ;  /* 0x000003000d00780c */ /* 0x000fda0003f05270 */
[----:B--23--:R-:W-:Y:S05]  /*0190*/  @!P0 BRA `(.L_x_1) ;  /* 0x00000000005c8947 */ /* 0x00cfea0003800000 */
[----:B------:R-:W-:Y:S01]  /*01a0*/  LEA.HI R2, R12, 0x1, RZ, 0x18 ;  /* 0x000000010c027811 */ /* 0x000fe200078fc0ff */
[----:B------:R-:W-:Y:S01]  /*01b0*/  HFMA2 R5, -RZ, RZ, 0, 0 ;  /* 0x00000000ff057431 */ /* 0x000fe200000001ff */
[----:B------:R-:W-:Y:S02]  /*01c0*/  MOV R0, R9 ;  /* 0x0000000900007202 */ /* 0x000fe40000000f00 */
[----:B------:R-:W-:-:S07]  /*01d0*/  LOP3.LUT R4, R2, 0x3, RZ, 0xc0, !PT ;  /* 0x0000000302047812 */ /* 0x000fce00078ec0ff */
.L_x_2:
[----:B------:R-:W-:-:S13]  /*01e0*/  ISETP.GE.U32.AND P0, PT, R0, UR13, PT ;  /* 0x0000000d00007c0c */ /* 0x000fda000bf06070 */
[----:B------:R-:W-:Y:S01]  /*01f0*/  @!P0 IMAD.HI.U32 R6, R0, 0x38e38e39, RZ ;  /* 0x38e38e3900068827 */ /* 0x000fe200078e00ff */
[----:B------:R-:W0:Y:S04]  /*0200*/  @!P0 LDC.64 R2, c[0x0][0x380] ;  /* 0x0000e000ff028b82 */ /* 0x000e280000000a00 */
[----:B------:R-:W-:-:S05]  /*0210*/  @!P0 SHF.R.U32.HI R15, RZ, 0x3, R6 ;  /* 0x00000003ff0f8819 */ /* 0x000fca0000011606 */
[----:B------:R-:W-:-:S05]  /*0220*/  @!P0 IMAD R6, R15, -0x24, R0 ;  /* 0xffffffdc0f068824 */ /* 0x000fca00078e0200 */
[----:B------:R-:W-:-:S05]  /*0230*/  @!P0 IADD3 R8, PT, PT, R6, UR7, RZ ;  /* 0x0000000706088c10 */ /* 0x000fca000fffe0ff */
[----:B------:R-:W-:-:S04]  /*0240*/  @!P0 IMAD R17, R15, UR6, R8 ;  /* 0x000000060f118c24 */ /* 0x000fc8000f8e0208 */
[----:B0-----:R-:W-:-:S06]  /*0250*/  @!P0 IMAD.WIDE R2, R17, 0x4, R2 ;  /* 0x0000000411028825 */ /* 0x001fcc00078e0202 */
[----:B------:R-:W2:Y:S01]  /*0260*/  @!P0 LDG.E R2, desc[UR10][R2.64] ;  /* 0x0000000a02028981 */ /* 0x000ea2000c1e1900 */
[----:B------:R-:W-:Y:S01]  /*0270*/  @!P0 MOV R8, 0x400 ;  /* 0x0000040000088802 */ /* 0x000fe20000000f00 */
[----:B------:R-:W-:Y:S01]  /*0280*/  VIADD R5, R5, 0x1 ;  /* 0x0000000105057836 */ /* 0x000fe20000000000 */
[----:B------:R-:W-:Y:S01]  /*0290*/  IADD3 R0, PT, PT, R0, 0x100, RZ ;  /* 0x0000010000007810 */ /* 0x000fe20007ffe0ff */
[----:B------:R-:W0:Y:S02]  /*02a0*/  @!P0 S2R R17, SR_CgaCtaId ;  /* 0x0000000000118919 */ /* 0x000e240000008800 */
[----:B0-----:R-:W-:-:S05]  /*02b0*/  @!P0 LEA R17, R17, R8, 0x18 ;  /* 0x0000000811118211 */ /* 0x001fca00078ec0ff */
[----:B------:R-:W-:-:S05]  /*02c0*/  @!P0 IMAD R6, R6, 0x90, R17 ;  /* 0x0000009006068824 */ /* 0x000fca00078e0211 */
[----:B------:R-:W-:-:S05]  /*02d0*/  @!P0 LEA R15, R15, R6, 0x2 ;  /* 0x000000060f0f8211 */ /* 0x000fca00078e10ff */
[----:B--2---:R0:W-:Y:S01]  /*02e0*/  @!P0 STS [R15], R2 ;  /* 0x000000020f008388 */ /* 0x0041e20000000800 */
[----:B------:R-:W-:-:S13]  /*02f0*/  ISETP.NE.AND P0, PT, R5, R4, PT ;  /* 0x000000040500720c */ /* 0x000fda0003f05270 */
[----:B0-----:R-:W-:Y:S05]  /*0300*/  @P0 BRA `(.L_x_2) ;  /* 0xfffffffc00b40947 */ /* 0x001fea000383ffff */
.L_x_1:
[----:B------:R-:W-:Y:S05]  /*0310*/  BSYNC.RECONVERGENT B0 ;  /* 0x0000000000007941 */ /* 0x000fea0003800200 */
.L_x_0:
[----:B------:R-:W-:Y:S04]  /*0320*/  BSSY.RECONVERGENT B0, `(.L_x_3) ;  /* 0x000003b000007945 */ /* 0x000fe80003800200 */
[----:B------:R-:W-:Y:S05]  /*0330*/  @!P1 BRA `(.L_x_4) ;  /* 0x0000000000e49947 */ /* 0x000fea0003800000 */
[----:B------:R-:W0:Y:S01]  /*0340*/  S2R R3, SR_CgaCtaId ;  /* 0x0000000000037919 */ /* 0x000e220000008800 */
[----:B------:R-:W-:-:S04]  /*0350*/  MOV R6, 0x400 ;  /* 0x0000040000067802 */ /* 0x000fc80000000f00 */
[----:B0-----:R-:W-:-:S07]  /*0360*/  LEA R6, R3, R6, 0x18 ;  /* 0x0000000603067211 */ /* 0x001fce00078ec0ff */
.L_x_5:
[C---:B------:R-:W-:Y:S02]  /*0370*/  IADD3 R22, PT, PT, R0.reuse, 0x100, RZ ;  /* 0x0000010000167810 */ /* 0x040fe40007ffe0ff */
[C---:B------:R-:W-:Y:S02]  /*0380*/  IADD3 R25, PT, PT, R0.reuse, 0x200, RZ ;  /* 0x0000020000197810 */ /* 0x040fe40007ffe0ff */
[C---:B------:R-:W-:Y:S02]  /*0390*/  IADD3 R23, PT, PT, R0.reuse, 0x300, RZ ;  /* 0x0000030000177810 */ /* 0x040fe40007ffe0ff */
[----:B------:R-:W-:Y:S02]  /*03a0*/  ISETP.GE.U32.AND P0, PT, R0, UR13, PT ;  /* 0x0000000d00007c0c */ /* 0x000fe4000bf06070 */
[----:B------:R-:W-:Y:S02]  /*03b0*/  ISETP.GE.U32.AND P1, PT, R22, UR13, PT ;  /* 0x0000000d16007c0c */ /* 0x000fe4000bf26070 */
[----:B------:R-:W-:-:S02]  /*03c0*/  ISETP.GE.U32.AND P2, PT, R25, UR13, PT ;  /* 0x0000000d19007c0c */ /* 0x000fc4000bf46070 */
[----:B------:R-:W-:-:S07]  /*03d0*/  ISETP.GE.U32.AND P3, PT, R23, UR13, PT ;  /* 0x0000000d17007c0c */ /* 0x000fce000bf66070 */
[----:B------:R-:W-:Y:S01]  /*03e0*/  @!P0 IMAD.HI.U32 R21, R0, 0x38e38e39, RZ ;  /* 0x38e38e3900158827 */ /* 0x000fe200078e00ff */
[----:B------:R-:W0:Y:S03]  /*03f0*/  @!P0 LDC.64 R4, c[0x0][0x380] ;  /* 0x0000e000ff048b82 */ /* 0x000e260000000a00 */
[----:B------:R-:W-:Y:S01]  /*0400*/  @!P1 IMAD.HI.U32 R19, R22, 0x38e38e39, RZ ;  /* 0x38e38e3916139827 */ /* 0x000fe200078e00ff */
[----:B------:R-:W-:-:S03]  /*0410*/  @!P0 SHF.R.U32.HI R21, RZ, 0x3, R21 ;  /* 0x00000003ff158819 */ /* 0x000fc60000011615 */
[----:B------:R-:W-:Y:S01]  /*0420*/  @!P2 IMAD.HI.U32 R18, R25, 0x38e38e39, RZ ;  /* 0x38e38e391912a827 */ /* 0x000fe200078e00ff */
[----:B------:R-:W1:Y:S01]  /*0430*/  @!P1 LDC.64 R16, c[0x0][0x380] ;  /* 0x0000e000ff109b82 */ /* 0x000e620000000a00 */
[----:B------:R-:W-:Y:S02]  /*0440*/  @!P1 SHF.R.U32.HI R19, RZ, 0x3, R19 ;  /* 0x00000003ff139819 */ /* 0x000fe40000011613 */
[----:B------:R-:W-:Y:S01]  /*0450*/  @!P3 IMAD.HI.U32 R8, R23, 0x38e38e39, RZ ;  /* 0x38e38e391708b827 */ /* 0x000fe200078e00ff */
[----:B------:R-:W-:-:S03]  /*0460*/  @!P2 SHF.R.U32.HI R18, RZ, 0x3, R18 ;  /* 0x00000003ff12a819 */ /* 0x000fc60000011612 */
[----:B------:R-:W-:Y:S01]  /*0470*/  @!P0 IMAD R29, R21, -0x24, R0 ;  /* 0xffffffdc151d8824 */ /* 0x000fe200078e0200 */
[----:B------:R-:W2:Y:S01]  /*0480*/  @!P2 LDC.64 R14, c[0x0][0x380] ;  /* 0x0000e000ff0eab82 */ /* 0x000ea20000000a00 */
[----:B------:R-:W-:Y:S01]  /*0490*/  @!P3 SHF.R.U32.HI R8, RZ, 0x3, R8 ;  /* 0x00000003ff08b819 */ /* 0x000fe20000011608 */
[----:B------:R-:W-:Y:S02]  /*04a0*/  @!P1 IMAD R27, R19, -0x24, R22 ;  /* 0xffffffdc131b9824 */ /* 0x000fe400078e0216 */
[----:B------:R-:W-:Y:S01]  /*04b0*/  @!P2 IMAD R25, R18, -0x24, R25 ;  /* 0xffffffdc1219a824 */ /* 0x000fe200078e0219 */
[----:B------:R-:W-:Y:S01]  /*04c0*/  @!P0 IADD3 R22, PT, PT, R29, UR7, RZ ;  /* 0x000000071d168c10 */ /* 0x000fe2000fffe0ff */
[----:B------:R-:W-:Y:S01]  /*04d0*/  @!P3 IMAD R23, R8, -0x24, R23 ;  /* 0xffffffdc0817b824 */ /* 0x000fe200078e0217 */
[----:B------:R-:W-:Y:S01]  /*04e0*/  @!P1 IADD3 R24, PT, PT, R27, UR7, RZ ;  /* 0x000000071b189c10 */ /* 0x000fe2000fffe0ff */
[----:B------:R-:W3:Y:S01]  /*04f0*/  @!P3 LDC.64 R2, c[0x0][0x380] ;  /* 0x0000e000ff02bb82 */ /* 0x000ee20000000a00 */
[----:B------:R-:W-:Y:S01]  /*0500*/  @!P2 IADD3 R35, PT, PT, R25, UR7, RZ ;  /* 0x000000071923ac10 */ /* 0x000fe2000fffe0ff */
[----:B------:R-:W-:-:S02]  /*0510*/  @!P3 VIADD R37, R23, UR7 ;  /* 0x000000071725bc36 */ /* 0x000fc40008000000 */
[----:B------:R-:W-:Y:S02]  /*0520*/  @!P0 IMAD R31, R21, UR6, R22 ;  /* 0x00000006151f8c24 */ /* 0x000fe4000f8e0216 */
[----:B------:R-:W-:Y:S02]  /*0530*/  @!P1 IMAD R33, R19, UR6, R24 ;  /* 0x0000000613219c24 */ /* 0x000fe4000f8e0218 */
[----:B------:R-:W-:Y:S02]  /*0540*/  @!P2 IMAD R35, R18, UR6, R35 ;  /* 0x000000061223ac24 */ /* 0x000fe4000f8e0223 */
[----:B------:R-:W-:Y:S02]  /*0550*/  @!P3 IMAD R37, R8, UR6, R37 ;  /* 0x000000060825bc24 */ /* 0x000fe4000f8e0225 */
[----:B0-----:R-:W-:-:S04]  /*0560*/  @!P0 IMAD.WIDE R4, R31, 0x4, R4 ;  /* 0x000000041f048825 */ /* 0x001fc800078e0204 */
[----:B-1----:R-:W-:Y:S02]  /*0570*/  @!P1 IMAD.WIDE R16, R33, 0x4, R16 ;  /* 0x0000000421109825 */ /* 0x002fe400078e0210 */
[----:B------:R-:W4:Y:S02]  /*0580*/  @!P0 LDG.E R4, desc[UR10][R4.64] ;  /* 0x0000000a04048981 */ /* 0x000f24000c1e1900 */
[----:B--2---:R-:W-:Y:S02]  /*0590*/  @!P2 IMAD.WIDE R14, R35, 0x4, R14 ;  /* 0x00000004230ea825 */ /* 0x004fe400078e020e */
[----:B------:R-:W2:Y:S02]  /*05a0*/  @!P1 LDG.E R16, desc[UR10][R16.64] ;  /* 0x0000000a10109981 */ /* 0x000ea4000c1e1900 */
[----:B---3--:R-:W-:Y:S02]  /*05b0*/  @!P3 IMAD.WIDE R2, R37, 0x4, R2 ;  /* 0x000000042502b825 */ /* 0x008fe400078e0202 */
[----:B------:R-:W3:Y:S04]  /*05c0*/  @!P2 LDG.E R14, desc[UR10][R14.64] ;  /* 0x0000000a0e0ea981 */ /* 0x000ee8000c1e1900 */
[----:B------:R-:W5:Y:S01]  /*05d0*/  @!P3 LDG.E R2, desc[UR10][R2.64] ;  /* 0x0000000a0202b981 */ /* 0x000f62000c1e1900 */
[----:B------:R-:W-:-:S02]  /*05e0*/  @!P0 IMAD R22, R29, 0x90, R6 ;  /* 0x000000901d168824 */ /* 0x000fc400078e0206 */
[--C-:B------:R-:W-:Y:S02]  /*05f0*/  @!P1 IMAD R24, R27, 0x90, R6.reuse ;  /* 0x000000901b189824 */ /* 0x100fe400078e0206 */
[--C-:B------:R-:W-:Y:S02]  /*0600*/  @!P2 IMAD R25, R25, 0x90, R6.reuse ;  /* 0x000000901919a824 */ /* 0x100fe400078e0206 */
[----:B------:R-:W-:Y:S01]  /*0610*/  @!P3 IMAD R23, R23, 0x90, R6 ;  /* 0x000000901717b824 */ /* 0x000fe200078e0206 */
[----:B------:R-:W-:Y:S02]  /*0620*/  @!P0 LEA R21, R21, R22, 0x2 ;  /* 0x0000001615158211 */ /* 0x000fe400078e10ff */
[----:B------:R-:W-:Y:S02]  /*0630*/  @!P1 LEA R19, R19, R24, 0x2 ;  /* 0x0000001813139211 */ /* 0x000fe400078e10ff */
[----:B------:R-:W-:Y:S02]  /*0640*/  @!P2 LEA R25, R18, R25, 0x2 ;  /* 0x000000191219a211 */ /* 0x000fe400078e10ff */
[----:B------:R-:W-:-:S02]  /*0650*/  @!P3 LEA R23, R8, R23, 0x2 ;  /* 0x000000170817b211 */ /* 0x000fc400078e10ff */
[----:B------:R-:W-:Y:S01]  /*0660*/  IADD3 R0, PT, PT, R0, 0x400, RZ ;  /* 0x0000040000007810 */ /* 0x000fe20007ffe0ff */
[----:B----4-:R0:W-:Y:S04]  /*0670*/  @!P0 STS [R21], R4 ;  /* 0x0000000415008388 */ /* 0x0101e80000000800 */
[----:B--2---:R0:W-:Y:S04]  /*0680*/  @!P1 STS [R19], R16 ;  /* 0x0000001013009388 */ /* 0x0041e80000000800 */
[----:B---3--:R0:W-:Y:S04]  /*0690*/  @!P2 STS [R25], R14 ;  /* 0x0000000e1900a388 */ /* 0x0081e80000000800 */
[----:B-----5:R0:W-:Y:S01]  /*06a0*/  @!P3 STS [R23], R2 ;  /* 0x000000021700b388 */ /* 0x0201e20000000800 */
[----:B------:R-:W-:-:S13]  /*06b0*/  ISETP.GE.U32.AND P0, PT, R0, UR12, PT ;  /* 0x0000000c00007c0c */ /* 0x000fda000bf06070 */
[----:B0-----:R-:W-:Y:S05]  /*06c0*/  @!P0 BRA `(.L_x_5) ;  /* 0xfffffffc00288947 */ /* 0x001fea000383ffff */
.L_x_4:
[----:B------:R-:W-:Y:S05]  /*06d0*/  BSYNC.RECONVERGENT B0 ;  /* 0x0000000000007941 */ /* 0x000fea0003800200 */
.L_x_3:
[----:B------:R-:W-:Y:S01]  /*06e0*/  BAR.SYNC.DEFER_BLOCKING 0x0 ;  /* 0x0000000000007b1d */ /* 0x000fe20000010000 */
[----:B------:R-:W-:Y:S01]  /*06f0*/  MOV R3, 0x400 ;  /* 0x0000040000037802 */ /* 0x000fe20000000f00 */
[----:B------:R-:W-:Y:S01]  /*0700*/  HFMA2 R0, -RZ, RZ, 0, 0 ;  /* 0x00000000ff007431 */ /* 0x000fe200000001ff */
[----:B------:R-:W-:Y:S01]  /*0710*/  MOV R17, RZ ;  /* 0x000000ff00117202 */ /* 0x000fe20000000f00 */
[----:B------:R-:W-:Y:S01]  /*0720*/  IMAD.MOV.U32 R15, RZ, RZ, RZ ;  /* 0x000000ffff0f7224 */ /* 0x000fe200078e00ff */
[----:B------:R-:W-:Y:S01]  /*0730*/  LEA R20, R20, R3, 0x18 ;  /* 0x0000000314147211 */ /* 0x000fe200078ec0ff */
[----:B------:R-:W0:Y:S01]  /*0740*/  LDCU UR16, c[0x0][0x360] ;  /* 0x00006c00ff1077ac */ /* 0x000e220008000800 */
[----:B------:R-:W1:Y:S05]  /*0750*/  LDCU UR17, c[0x0][0x364] ;  /* 0x00006c80ff1177ac */ /* 0x000e6a0008000800 */
.L_x_13:
[C---:B------:R-:W-:Y:S01]  /*0760*/  IMAD R2, R17.reuse, 0x90, R20 ;  /* 0x0000009011027824 */ /* 0x040fe200078e0214 */
[----:B------:R-:W-:Y:S02]  /*0770*/  IADD3 R17, PT, PT, R17, 0x1, RZ ;  /* 0x0000000111117810 */ /* 0x000fe40007ffe0ff */
[----:B------:R-:W-:Y:S02]  /*0780*/  MOV R3, RZ ;  /* 0x000000ff00037202 */ /* 0x000fe40000000f00 */
[----:B------:R-:W-:-:S13]  /*0790*/  ISETP.NE.AND P2, PT, R17, 0x20, PT ;  /* 0x000000201100780c */ /* 0x000fda0003f45270 */
.L_x_12:
[----:B------:R-:W-:Y:S01]  /*07a0*/  HFMA2 R4, -RZ, RZ, 0, 1.513957977294921875e-05 ;  /* 0x000000feff047431 */ /* 0x000fe200000001ff */
[----:B------:R-:W-:-:S07]  /*07b0*/  MOV R6, RZ ;  /* 0x000000ff00067202 */ /* 0x000fce0000000f00 */
.L_x_9:
[C---:B------:R-:W-:Y:S02]  /*07c0*/  LOP3.LUT R8, R4.reuse, 0xffff, RZ, 0xc0, !PT ;  /* 0x0000ffff04087812 */ /* 0x040fe400078ec0ff */
[----:B------:R-:W-:Y:S02]  /*07d0*/  PRMT R21, R4, 0x8880, RZ ;  /* 0x0000888004157816 */ /* 0x000fe400000000ff */
[C---:B------:R-:W-:Y:S02]  /*07e0*/  PRMT R5, R8.reuse, 0x8880, RZ ;  /* 0x0000888008057816 */ /* 0x040fe400000000ff */
[----:B------:R-:W-:Y:S02]  /*07f0*/  PRMT R8, R8, 0x8880, RZ ;  /* 0x0000888008087816 */ /* 0x000fe400000000ff */
[----:B------:R-:W-:Y:S02]  /*0800*/  IADD3 R19, PT, PT, R5, R10, RZ ;  /* 0x0000000a05137210 */ /* 0x000fe40007ffe0ff */
[----:B------:R-:W-:Y:S01]  /*0810*/  MOV R5, R8 ;  /* 0x0000000800057202 */ /* 0x000fe20000000f00 */
[----:B------:R-:W-:Y:S01]  /*0820*/  IMAD R8, R21, 0x90, R2 ;  /* 0x0000009015087824 */ /* 0x000fe200078e0202 */
[----:B------:R-:W-:Y:S01]  /*0830*/  MOV R18, 0xfe ;  /* 0x000000fe00127802 */ /* 0x000fe20000000f00 */
[----:B------:R-:W-:-:S07]  /*0840*/  IMAD R14, R19, 0x90, R20 ;  /* 0x00000090130e7824 */ /* 0x000fce00078e0214 */
.L_x_8:
[C---:B------:R-:W-:Y:S01]  /*0850*/  LOP3.LUT R16, R18.reuse, 0xffff, RZ, 0xc0, !PT ;  /* 0x0000ffff12107812 */ /* 0x040fe200078ec0ff */
[----:B------:R-:W-:Y:S01]  /*0860*/  BSSY.RECONVERGENT B0, `(.L_x_6) ;  /* 0x0000055000007945 */ /* 0x000fe20003800200 */
[----:B------:R-:W-:Y:S02]  /*0870*/  PRMT R25, R18, 0x8880, RZ ;  /* 0x0000888012197816 */ /* 0x000fe400000000ff */
[----:B------:R-:W-:Y:S02]  /*0880*/  PRMT R16, R16, 0x8880, RZ ;  /* 0x0000888010107816 */ /* 0x000fe400000000ff */
[----:B------:R-:W-:Y:S02]  /*0890*/  IADD3 R18, PT, PT, R18, 0x1, RZ ;  /* 0x0000000112127810 */ /* 0x000fe40007ffe0ff */
[C---:B------:R-:W-:Y:S01]  /*08a0*/  IADD3 R21, PT, PT, R16.reuse, R3, RZ ;  /* 0x0000000310157210 */ /* 0x040fe20007ffe0ff */
[C---:B------:R-:W-:Y:S02]  /*08b0*/  IMAD.IADD R19, R16.reuse, 0x1, R7 ;  /* 0x0000000110137824 */ /* 0x040fe400078e0207 */
[----:B------:R-:W-:Y:S01]  /*08c0*/  IMAD R16, R16, 0x7, R5 ;  /* 0x0000000710107824 */ /* 0x000fe200078e0205 */
[----:B------:R-:W-:-:S02]  /*08d0*/  LEA R21, R21, R8, 0x2 ;  /* 0x0000000815157211 */ /* 0x000fc400078e10ff */
[----:B------:R-:W-:Y:S02]  /*08e0*/  LEA R23, R19, R14, 0x2 ;  /* 0x0000000e13177211 */ /* 0x000fe400078e10ff */
[----:B------:R-:W-:Y:S01]  /*08f0*/  SHF.L.U32 R24, R16, 0x2, RZ ;  /* 0x0000000210187819 */ /* 0x000fe200000006ff */
[----:B------:R2:W-:Y:S04]  /*0900*/  LDS R22, [R21+0x128] ;  /* 0x0001280015167984 */ /* 0x0005e80000000800 */
[----:B------:R-:W3:Y:S01]  /*0910*/  LDS R19, [R23+0x128] ;  /* 0x0001280017137984 */ /* 0x000ee20000000800 */
[----:B------:R-:W4:Y:S01]  /*0920*/  LDC R24, c[0x3][R24+0x60] ;  /* 0x00c0180018187b82 */ /* 0x000f220000000800 */
[----:B--2---:R-:W-:Y:S02]  /*0930*/  HFMA2 R21, -RZ, RZ, 1.875, 0 ;  /* 0x3f800000ff157431 */ /* 0x004fe400000001ff */
[----:B---3--:R-:W-:Y:S01]  /*0940*/  FADD R16, R19, -R22 ;  /* 0x8000001613107221 */ /* 0x008fe20000000000 */
[----:B------:R-:W-:-:S04]  /*0950*/  MOV R19, R25 ;  /* 0x0000001900137202 */ /* 0x000fc80000000f00 */
[----:B------:R-:W-:Y:S02]  /*0960*/  FSETP.NEU.AND P0, PT, R16, 1, PT ;  /* 0x3f8000001000780b */ /* 0x000fe40003f0d000 */
[----:B------:R-:W-:Y:S02]  /*0970*/  ISETP.GE.AND P1, PT, R19, 0x2, PT ;  /* 0x000000021300780c */ /* 0x000fe40003f26270 */
[----:B----4-:R-:W-:-:S09]  /*0980*/  I2FP.F32.S32 R19, R24 ;  /* 0x0000001800137245 */ /* 0x010fd20000201400 */
[----:B------:R-:W-:Y:S05]  /*0990*/  @!P0 BRA `(.L_x_7) ;  /* 0x0000000400048947 */ /* 0x000fea0003800000 */
[----:B------:R-:W-:-:S13]  /*09a0*/  FSETP.NAN.AND P0, PT, |R16|, |R16|, PT ;  /* 0x400000101000720b */ /* 0x000fda0003f08200 */
[----:B------:R-:W-:Y:S01]  /*09b0*/  @P0 FADD R21, R16, 2 ;  /* 0x4000000010150421 */ /* 0x000fe20000000000 */
[----:B------:R-:W-:Y:S06]  /*09c0*/  @P0 BRA `(.L_x_7) ;  /* 0x0000000000f80947 */ /* 0x000fec0003800000 */
[C---:B------:R-:W-:Y:S01]  /*09d0*/  FMUL R21, |R16|.reuse, 16777216 ;  /* 0x4b80000010157820 */ /* 0x040fe20000400200 */
[----:B------:R-:W-:Y:S02]  /*09e0*/  FSETP.GEU.AND P0, PT, |R16|, 1.175494350822287508e-38, PT ;  /* 0x008000001000780b */ /* 0x000fe40003f0e200 */
[----:B------:R-:W-:Y:S02]  /*09f0*/  MOV R27, 0x3a2c32e4 ;  /* 0x3a2c32e4001b7802 */ /* 0x000fe40000000f00 */
[----:B------:R-:W-:-:S05]  /*0a00*/  FSEL R21, R21, |R16|, !P0 ;  /* 0x4000001015157208 */ /* 0x000fca0004000000 */
[----:B------:R-:W-:-:S05]  /*0a10*/  VIADD R22, R21, 0xc0cafb0d ;  /* 0xc0cafb0d15167836 */ /* 0x000fca0000000000 */
[----:B------:R-:W-:-:S04]  /*0a20*/  LOP3.LUT R22, R22, 0xff800000, RZ, 0xc0, !PT ;  /* 0xff80000016167812 */ /* 0x000fc800078ec0ff */
[-C--:B------:R-:W-:Y:S02]  /*0a30*/  IADD3 R21, PT, PT, R21, -R22.reuse, RZ ;  /* 0x8000001615157210 */ /* 0x080fe40007ffe0ff */
[----:B------:R-:W-:-:S03]  /*0a40*/  I2FP.F32.S32 R22, R22 ;  /* 0x0000001600167245 */ /* 0x000fc60000201400 */
[C---:B------:R-:W-:Y:S01]  /*0a50*/  FADD R24, R21.reuse, 1 ;  /* 0x3f80000015187421 */ /* 0x040fe20000000000 */
[----:B------:R-:W-:Y:S01]  /*0a60*/  FADD R23, R21, -1 ;  /* 0xbf80000015177421 */ /* 0x000fe20000000000 */
[----:B------:R-:W-:Y:S02]  /*0a70*/  FSEL R21, RZ, -24, P0 ;  /* 0xc1c00000ff157808 */ /* 0x000fe40000000000 */
[----:B------:R-:W-:Y:S01]  /*0a80*/  FSETP.NEU.AND P0, PT, |R16|, +INF , PT ;  /* 0x7f8000001000780b */ /* 0x000fe20003f0d200 */
[----:B------:R-:W-:Y:S01]  /*0a90*/  FADD R25, R23, R23 ;  /* 0x0000001717197221 */ /* 0x000fe20000000000 */
[----:B------:R-:W2:Y:S01]  /*0aa0*/  MUFU.RCP R24, R24 ;  /* 0x0000001800187308 */ /* 0x000ea20000001000 */
[----:B------:R-:W-:Y:S01]  /*0ab0*/  FFMA R21, R22, 1.1920928955078125e-07, R21 ;  /* 0x3400000016157823 */ /* 0x000fe20000000015 */
[----:B------:R-:W-:-:S13]  /*0ac0*/  FSETP.NEU.AND P0, PT, R16, RZ, P0 ;  /* 0x000000ff1000720b */ /* 0x000fda000070d000 */
[----:B------:R-:W-:Y:S01]  /*0ad0*/  @!P0 FADD R16, R16, R16 ;  /* 0x0000001010108221 */ /* 0x000fe20000000000 */
[----:B--2---:R-:W-:-:S04]  /*0ae0*/  FMUL R26, R24, R25 ;  /* 0x00000019181a7220 */ /* 0x004fc80000400000 */
[----:B------:R-:W-:Y:S01]  /*0af0*/  FADD R25, R23, -R26 ;  /* 0x8000001a17197221 */ /* 0x000fe20000000000 */
[CC--:B------:R-:W-:Y:S01]  /*0b00*/  FMUL R22, R26.reuse, R26.reuse ;  /* 0x0000001a1a167220 */ /* 0x0c0fe20000400000 */
[----:B------:R-:W-:Y:S02]  /*0b10*/  FFMA R30, R26, 1.4426950216293334961, R21 ;  /* 0x3fb8aa3b1a1e7823 */ /* 0x000fe40000000015 */
[----:B------:R-:W-:Y:S01]  /*0b20*/  FADD R28, R25, R25 ;  /* 0x00000019191c7221 */ /* 0x000fe20000000000 */
[C---:B------:R-:W-:Y:S01]  /*0b30*/  FFMA R25, R22.reuse, R27, 0.0032181653659790754318 ;  /* 0x3b52e7db16197423 */ /* 0x040fe2000000001b */
[----:B------:R-:W-:Y:S02]  /*0b40*/  FADD R21, R21, -R30 ;  /* 0x8000001e15157221 */ /* 0x000fe40000000000 */
[----:B------:R-:W-:Y:S01]  /*0b50*/  FFMA R23, R23, -R26, R28 ;  /* 0x8000001a17177223 */ /* 0x000fe2000000001c */
[----:B------:R-:W-:Y:S01]  /*0b60*/  FFMA R25, R22, R25, 0.018033718690276145935 ;  /* 0x3c93bb7316197423 */ /* 0x000fe20000000019 */
[----:B------:R-:W-:-:S02]  /*0b70*/  FFMA R28, R26, 1.4426950216293334961, R21 ;  /* 0x3fb8aa3b1a1c7823 */ /* 0x000fc40000000015 */
[----:B------:R-:W-:Y:S01]  /*0b80*/  FMUL R23, R24, R23 ;  /* 0x0000001718177220 */ /* 0x000fe20000400000 */
[----:B------:R-:W-:-:S03]  /*0b90*/  FFMA R25, R22, R25, 0.12022458761930465698 ;  /* 0x3df6384f16197423 */ /* 0x000fc60000000019 */
[----:B------:R-:W-:Y:S01]  /*0ba0*/  FFMA R21, R23, 1.4426950216293334961, R28 ;  /* 0x3fb8aa3b17157823 */ /* 0x000fe2000000001c */
[----:B------:R-:W-:-:S03]  /*0bb0*/  FMUL R25, R22, R25 ;  /* 0x0000001916197220 */ /* 0x000fc60000400000 */
[----:B------:R-:W-:Y:S01]  /*0bc0*/  FFMA R24, R26, 1.9251366722983220825e-08, R21 ;  /* 0x32a55e341a187823 */ /* 0x000fe20000000015 */
[----:B------:R-:W-:-:S04]  /*0bd0*/  FMUL R22, R25, 3 ;  /* 0x4040000019167820 */ /* 0x000fc80000400000 */
[----:B------:R-:W-:Y:S01]  /*0be0*/  FFMA R22, R23, R22, R24 ;  /* 0x0000001617167223 */ /* 0x000fe20000000018 */
[----:B------:R-:W-:-:S03]  /*0bf0*/  HFMA2 R24, -RZ, RZ, 0.64013671875, -15.109375 ;  /* 0x391fcb8eff187431 */ /* 0x000fc600000001ff */
[----:B------:R-:W-:-:S04]  /*0c00*/  FFMA R25, R26, R25, R22 ;  /* 0x000000191a197223 */ /* 0x000fc80000000016 */
[----:B------:R-:W-:-:S04]  /*0c10*/  FADD R21, R30, R25 ;  /* 0x000000191e157221 */ /* 0x000fc80000000000 */
[----:B------:R-:W-:Y:S01]  /*0c20*/  FMUL R22, R21, 2 ;  /* 0x4000000015167820 */ /* 0x000fe20000400000 */
[----:B------:R-:W-:-:S03]  /*0c30*/  FADD R30, -R30, R21 ;  /* 0x000000151e1e7221 */ /* 0x000fc60000000100 */
[----:B------:R-:W2:Y:S01]  /*0c40*/  FRND R23, R22 ;  /* 0x0000001600177307 */ /* 0x000ea20000201000 */
[----:B------:R-:W-:Y:S01]  /*0c50*/  FADD R30, R25, -R30 ;  /* 0x8000001e191e7221 */ /* 0x000fe20000000000 */
[----:B------:R-:W-:Y:S01]  /*0c60*/  FFMA R21, R21, 2, -R22 ;  /* 0x4000000015157823 */ /* 0x000fe20000000816 */
[----:B------:R-:W-:-:S03]  /*0c70*/  FSETP.GT.AND P4, PT, |R22|, 152, PT ;  /* 0x431800001600780b */ /* 0x000fc60003f84200 */
[----:B------:R-:W-:Y:S01]  /*0c80*/  FFMA R30, R30, 2, R21 ;  /* 0x400000001e1e7823 */ /* 0x000fe20000000015 */
[----:B--2---:R-:W-:Y:S01]  /*0c90*/  FADD R21, R22, -R23 ;  /* 0x8000001716157221 */ /* 0x004fe20000000000 */
[----:B------:R-:W-:-:S03]  /*0ca0*/  FSETP.GT.AND P3, PT, R23, RZ, PT ;  /* 0x000000ff1700720b */ /* 0x000fc60003f64000 */
[----:B------:R-:W-:Y:S01]  /*0cb0*/  FADD R21, R21, R30 ;  /* 0x0000001e15157221 */ /* 0x000fe20000000000 */
[----:B------:R-:W-:Y:S02]  /*0cc0*/  SEL R23, RZ, 0x83000000, P3 ;  /* 0x83000000ff177807 */ /* 0x000fe40001800000 */
[----:B------:R-:W-:Y:S01]  /*0cd0*/  FSETP.GEU.AND P3, PT, R22, RZ, PT ;  /* 0x000000ff1600720b */ /* 0x000fe20003f6e000 */
[----:B------:R-:W-:Y:S01]  /*0ce0*/  FFMA R24, R21, R24, 0.0013391353422775864601 ;  /* 0x3aaf85ed15187423 */ /* 0x000fe20000000018 */
[----:B------:R-:W-:-:S03]  /*0cf0*/  IADD3 R25, PT, PT, R23, 0x7f000000, RZ ;  /* 0x7f00000017197810 */ /* 0x000fc60007ffe0ff */
[C---:B------:R-:W-:Y:S02]  /*0d00*/  FFMA R26, R21.reuse, R24, 0.0096188392490148544312 ;  /* 0x3c1d9856151a7423 */ /* 0x040fe40000000018 */
[----:B------:R-:W2:Y:S02]  /*0d10*/  F2I.NTZ R24, R22 ;  /* 0x0000001600187305 */ /* 0x000ea40000203100 */
[----:B------:R-:W-:-:S04]  /*0d20*/  FFMA R26, R21, R26, 0.055503588169813156128 ;  /* 0x3d6357bb151a7423 */ /* 0x000fc8000000001a */
[----:B------:R-:W-:-:S04]  /*0d30*/  FFMA R26, R21, R26, 0.24022644758224487305 ;  /* 0x3e75fdec151a7423 */ /* 0x000fc8000000001a */
[----:B------:R-:W-:-:S04]  /*0d40*/  FFMA R26, R21, R26, 0.69314718246459960938 ;  /* 0x3f317218151a7423 */ /* 0x000fc8000000001a */
[----:B------:R-:W-:Y:S01]  /*0d50*/  FFMA R26, R21, R26, 1 ;  /* 0x3f800000151a7423 */ /* 0x000fe2000000001a */
[----:B--2---:R-:W-:Y:S02]  /*0d60*/  LEA R24, R24, -R23, 0x17 ;  /* 0x8000001718187211 */ /* 0x004fe400078eb8ff */
[----:B------:R-:W-:Y:S01]  /*0d70*/  FSEL R21, RZ, +INF , !P3 ;  /* 0x7f800000ff157808 */ /* 0x000fe20005800000 */
[----:B------:R-:W-:-:S04]  /*0d80*/  FMUL R25, R25, R26 ;  /* 0x0000001a19197220 */ /* 0x000fc80000400000 */
[----:B------:R-:W-:Y:S01]  /*0d90*/  @!P4 FMUL R21, R24, R25 ;  /* 0x000000191815c220 */ /* 0x000fe20000400000 */
[----:B------:R-:W-:-:S07]  /*0da0*/  @!P0 LOP3.LUT R21, R16, 0x7fffffff, RZ, 0xc0, !PT ;  /* 0x7fffffff10158812 */ /* 0x000fce00078ec0ff */
.L_x_7:
[----:B01----:R-:W-:Y:S05]  /*0db0*/  BSYNC.RECONVERGENT B0 ;  /* 0x0000000000007941 */ /* 0x003fea0003800200 */
.L_x_6:
[----:B------:R-:W-:Y:S01]  /*0dc0*/  FFMA R6, R19, R21, R6 ;  /* 0x0000001513067223 */ /* 0x000fe20000000006 */
[----:B------:R-:W-:Y:S06]  /*0dd0*/  @!P1 BRA `(.L_x_8) ;  /* 0xfffffff8009c9947 */ /* 0x000fec000383ffff */
[C---:B------:R-:W-:Y:S02]  /*0de0*/  PRMT R5, R4.reuse, 0x8880, RZ ;  /* 0x0000888004057816 */ /* 0x040fe400000000ff */
[----:B------:R-:W-:Y:S02]  /*0df0*/  IADD3 R4, PT, PT, R4, 0x1, RZ ;  /* 0x0000000104047810 */ /* 0x000fe40007ffe0ff */
[----:B------:R-:W-:-:S13]  /*0e00*/  ISETP.GE.AND P0, PT, R5, 0x2, PT ;  /* 0x000000020500780c */ /* 0x000fda0003f06270 */
[----:B------:R-:W-:Y:S05]  /*0e10*/  @!P0 BRA `(.L_x_9) ;  /* 0xfffffff800688947 */ /* 0x000fea000383ffff */
[----:B------:R-:W0:Y:S01]  /*0e20*/  LDC R19, c[0x0][0x394] ;  /* 0x0000e500ff137b82 */ /* 0x000e220000000800 */
[----:B------:R-:W-:Y:S01]  /*0e30*/  BSSY.RECONVERGENT B2, `(.L_x_10) ;  /* 0x000000e000027945 */ /* 0x000fe20003800200 */
[----:B0-----:R-:W0:Y:S08]  /*0e40*/  MUFU.RCP R4, R19 ;  /* 0x0000001300047308 */ /* 0x001e300000001000 */
[----:B------:R-:W1:Y:S01]  /*0e50*/  FCHK P0, -R6, R19 ;  /* 0x0000001306007302 */ /* 0x000e620000000100 */
[----:B0-----:R-:W-:-:S04]  /*0e60*/  FFMA R5, R4, -R19, 1 ;  /* 0x3f80000004057423 */ /* 0x001fc80000000813 */
[----:B------:R-:W-:-:S04]  /*0e70*/  FFMA R5, R4, R5, R4 ;  /* 0x0000000504057223 */ /* 0x000fc80000000004 */
[----:B------:R-:W-:-:S04]  /*0e80*/  FFMA R4, -R6, R5, RZ ;  /* 0x0000000506047223 */ /* 0x000fc800000001ff */
[----:B------:R-:W-:-:S04]  /*0e90*/  FFMA R8, R4, -R19, -R6 ;  /* 0x8000001304087223 */ /* 0x000fc80000000806 */
[----:B------:R-:W-:Y:S01]  /*0ea0*/  FFMA R5, R5, R8, R4 ;  /* 0x0000000805057223 */ /* 0x000fe20000000004 */
[----:B-1----:R-:W-:Y:S06]  /*0eb0*/  @!P0 BRA `(.L_x_11) ;  /* 0x0000000000148947 */ /* 0x002fec0003800000 */
[----:B------:R-:W0:Y:S01]  /*0ec0*/  LDCU UR4, c[0x0][0x394] ;  /* 0x00007280ff0477ac */ /* 0x000e220008000800 */
[----:B------:R-:W-:Y:S01]  /*0ed0*/  FADD R6, -R6, -RZ ;  /* 0x800000ff06067221 */ /* 0x000fe20000000100 */
[----:B------:R-:W-:Y:S02]  /*0ee0*/  MOV R8, 0xf10 ;  /* 0x00000f1000087802 */ /* 0x000fe40000000f00 */
[----:B0-----:R-:W-:-:S07]  /*0ef0*/  MOV R5, UR4 ;  /* 0x0000000400057c02 */ /* 0x001fce0008000f00 */
[----:B------:R-:W-:Y:S05]  /*0f00*/  CALL.REL.NOINC `($__internal_0_$__cuda_sm3x_div_rn_noftz_f32_slowpath) ;  /* 0x0000005000447944 */ /* 0x000fea0003c00000 */
.L_x_11:
[----:B------:R-:W-:Y:S05]  /*0f10*/  BSYNC.RECONVERGENT B2 ;  /* 0x0000000000027941 */ /* 0x000fea0003800200 */
.L_x_10:
[----:B------:R-:W-:Y:S01]  /*0f20*/  HFMA2 R19, -RZ, RZ, 3.7421875, 0 ;  /* 0x437c0000ff137431 */ /* 0x000fe200000001ff */
[C---:B------:R-:W-:Y:S01]  /*0f30*/  LEA R8, R3.reuse, R2, 0x2 ;  /* 0x0000000203087211 */ /* 0x040fe200078e10ff */
[----:B------:R-:W-:Y:S01]  /*0f40*/  IMAD.MOV.U32 R4, RZ, RZ, 0x3bbb989d ;  /* 0x3bbb989dff047424 */ /* 0x000fe200078e00ff */
[----:B------:R-:W-:-:S03]  /*0f50*/  IADD3 R3, PT, PT, R3, 0x1, RZ ;  /* 0x0000000103037810 */ /* 0x000fc60007ffe0ff */
[----:B------:R-:W-:Y:S01]  /*0f60*/  FFMA.SAT R4, R5, R4, 0.5 ;  /* 0x3f00000005047423 */ /* 0x000fe20000002004 */
[----:B------:R-:W0:Y:S01]  /*0f70*/  LDS R8, [R8] ;  /* 0x0000000008087984 */ /* 0x000e220000000800 */
[----:B------:R-:W-:Y:S02]  /*0f80*/  ISETP.NE.AND P0, PT, R3, 0x20, PT ;  /* 0x000000200300780c */ /* 0x000fe40003f05270 */
[----:B------:R-:W-:-:S04]  /*0f90*/  FFMA.RM R4, R4, R19, 12582913 ;  /* 0x4b40000104047423 */ /* 0x000fc80000004013 */
[C---:B------:R-:W-:Y:S01]  /*0fa0*/  FADD R6, R4.reuse, -12583039 ;  /* 0xcb40007f04067421 */ /* 0x040fe20000000000 */
[----:B------:R-:W-:-:S03]  /*0fb0*/  SHF.L.U32 R4, R4, 0x17, RZ ;  /* 0x0000001704047819 */ /* 0x000fc600000006ff */
[----:B------:R-:W-:-:S04]  /*0fc0*/  FFMA R6, R5, 1.4426950216293334961, -R6 ;  /* 0x3fb8aa3b05067823 */ /* 0x000fc80000000806 */
[----:B------:R-:W-:-:S04]  /*0fd0*/  FFMA R6, R5, 1.925963033500011079e-08, R6 ;  /* 0x32a5706005067823 */ /* 0x000fc80000000006 */
[----:B------:R-:W1:Y:S02]  /*0fe0*/  MUFU.EX2 R5, R6 ;  /* 0x0000000600057308 */ /* 0x000e640000000800 */
[----:B-1----:R-:W-:-:S04]  /*0ff0*/  FMUL R5, R4, R5 ;  /* 0x0000000504057220 */ /* 0x002fc80000400000 */
[C---:B------:R-:W-:Y:S01]  /*1000*/  FADD R15, R5.reuse, R15 ;  /* 0x0000000f050f7221 */ /* 0x040fe20000000000 */
[----:B0-----:R-:W-:Y:S01]  /*1010*/  FFMA R0, R5, R8, R0 ;  /* 0x0000000805007223 */ /* 0x001fe20000000000 */
[----:B------:R-:W-:Y:S06]  /*1020*/  @P0 BRA `(.L_x_12) ;  /* 0xfffffff400dc0947 */ /* 0x000fec000383ffff */
[----:B------:R-:W-:Y:S05]  /*1030*/  @P2 BRA `(.L_x_13) ;  /* 0xfffffff400c82947 */ /* 0x000fea000383ffff */
[----:B------:R-:W-:Y:S01]  /*1040*/  HFMA2 R19, -RZ, RZ, 0, 0 ;  /* 0x00000000ff137431 */ /* 0x000fe200000001ff */
[----:B------:R-:W-:Y:S02]  /*1050*/  MOV R2, RZ ;  /* 0x000000ff00027202 */ /* 0x000fe40000000f00 */
[----:B------:R-:W-:-:S07]  /*1060*/  MOV R17, RZ ;  /* 0x000000ff00117202 */ /* 0x000fce0000000f00 */
.L_x_22:
[C---:B------:R-:W-:Y:S01]  /*1070*/  IMAD R3, R19.reuse, 0x90, R20 ;  /* 0x0000009013037824 */ /* 0x040fe200078e0214 */
[----:B------:R-:W-:Y:S01]  /*1080*/  IADD3 R19, PT, PT, R19, 0x1, RZ ;  /* 0x0000000113137810 */ /* 0x000fe20007ffe0ff */
[----:B------:R-:W-:-:S03]  /*1090*/  IMAD.MOV.U32 R4, RZ, RZ, RZ ;  /* 0x000000ffff047224 */ /* 0x000fc600078e00ff */
[----:B------:R-:W-:-:S13]  /*10a0*/  ISETP.NE.AND P2, PT, R19, 0x20, PT ;  /* 0x000000201300780c */ /* 0x000fda0003f45270 */
.L_x_21:
[----:B------:R-:W-:Y:S01]  /*10b0*/  HFMA2 R5, -RZ, RZ, 0, 1.513957977294921875e-05 ;  /* 0x000000feff057431 */ /* 0x000fe200000001ff */
[----:B------:R-:W-:-:S07]  /*10c0*/  MOV R6, RZ ;  /* 0x000000ff00067202 */ /* 0x000fce0000000f00 */
.L_x_18:
[C---:B------:R-:W-:Y:S02]  /*10d0*/  LOP3.LUT R8, R5.reuse, 0xffff, RZ, 0xc0, !PT ;  /* 0x0000ffff05087812 */ /* 0x040fe400078ec0ff */
[----:B------:R-:W-:Y:S02]  /*10e0*/  IADD3 R14, PT, PT, R10, UR16, RZ ;  /* 0x000000100a0e7c10 */ /* 0x000fe4000fffe0ff */
[----:B------:R-:W-:Y:S02]  /*10f0*/  PRMT R21, R8, 0x8880, RZ ;  /* 0x0000888008157816 */ /* 0x000fe400000000ff */
[----:B------:R-:W-:Y:S02]  /*1100*/  PRMT R18, R5, 0x8880, RZ ;  /* 0x0000888005127816 */ /* 0x000fe400000000ff */
[----:B------:R-:W-:Y:S02]  /*1110*/  IADD3 R21, PT, PT, R21, R14, RZ ;  /* 0x0000000e15157210 */ /* 0x000fe40007ffe0ff */
[----:B------:R-:W-:Y:S01]  /*1120*/  MOV R22, 0xfe ;  /* 0x000000fe00167802 */ /* 0x000fe20000000f00 */
[----:B------:R-:W-:Y:S01]  /*1130*/  IMAD R18, R18, 0x90, R3 ;  /* 0x0000009012127824 */ /* 0x000fe200078e0203 */
[----:B------:R-:W-:Y:S01]  /*1140*/  PRMT R16, R8, 0x8880, RZ ;  /* 0x0000888008107816 */ /* 0x000fe200000000ff */
[----:B------:R-:W-:Y:S01]  /*1150*/  IMAD R21, R21, 0x90, R20 ;  /* 0x0000009015157824 */ /* 0x000fe200078e0214 */
[----:B------:R-:W-:-:S07]  /*1160*/  PRMT R8, R22, 0x7610, R8 ;  /* 0x0000761016087816 */ /* 0x000fce0000000008 */
.L_x_17:
[----:B------:R-:W-:Y:S01]  /*1170*/  LOP3.LUT R22, R8, 0xffff, RZ, 0xc0, !PT ;  /* 0x0000ffff08167812 */ /* 0x000fe200078ec0ff */
[----:B------:R-:W-:Y:S03]  /*1180*/  BSSY.RECONVERGENT B0, `(.L_x_14) ;  /* 0x0000052000007945 */ /* 0x000fe60003800200 */
[----:B------:R-:W-:-:S04]  /*1190*/  PRMT R23, R22, 0x8880, RZ ;  /* 0x0000888016177816 */ /* 0x000fc800000000ff */
[C---:B------:R-:W-:Y:S02]  /*11a0*/  IADD3 R22, PT, PT, R23.reuse, R7, RZ ;  /* 0x0000000717167210 */ /* 0x040fe40007ffe0ff */
[C---:B------:R-:W-:Y:S01]  /*11b0*/  IADD3 R25, PT, PT, R23.reuse, R4, RZ ;  /* 0x0000000417197210 */ /* 0x040fe20007ffe0ff */
[----:B------:R-:W-:Y:S01]  /*11c0*/  IMAD R23, R23, 0x7, R16 ;  /* 0x0000000717177824 */ /* 0x000fe200078e0210 */
[----:B------:R-:W-:-:S03]  /*11d0*/  LEA R24, R22, R21, 0x2 ;  /* 0x0000001516187211 */ /* 0x000fc600078e10ff */
[----:B------:R-:W-:Y:S01]  /*11e0*/  IMAD R26, R25, 0x4, R18 ;  /* 0x00000004191a7824 */ /* 0x000fe200078e0212 */
[----:B------:R-:W-:Y:S02]  /*11f0*/  SHF.L.U32 R22, R23, 0x2, RZ ;  /* 0x0000000217167819 */ /* 0x000fe400000006ff */
[----:B------:R-:W-:Y:S04]  /*1200*/  LDS R24, [R24+0x128] ;  /* 0x0001280018187984 */ /* 0x000fe80000000800 */
[----:B------:R-:W0:Y:S01]  /*1210*/  LDS R25, [R26+0x128] ;  /* 0x000128001a197984 */ /* 0x000e220000000800 */
[----:B------:R-:W1:Y:S01]  /*1220*/  LDC R22, c[0x3][R22+0x60] ;  /* 0x00c0180016167b82 */ /* 0x000e620000000800 */
[----:B0-----:R-:W-:Y:S01]  /*1230*/  FADD R23, R24, -R25 ;  /* 0x8000001918177221 */ /* 0x001fe20000000000 */
[----:B------:R-:W-:-:S04]  /*1240*/  HFMA2 R25, -RZ, RZ, 1.875, 0 ;  /* 0x3f800000ff197431 */ /* 0x000fc800000001ff */
[----:B------:R-:W-:-:S13]  /*1250*/  FSETP.NEU.AND P0, PT, R23, 1, PT ;  /* 0x3f8000001700780b */ /* 0x000fda0003f0d000 */
[----:B-1----:R-:W-:Y:S05]  /*1260*/  @!P0 BRA `(.L_x_15) ;  /* 0x00000004000c8947 */ /* 0x002fea0003800000 */
[----:B------:R-:W-:-:S13]  /*1270*/  FSETP.NAN.AND P0, PT, |R23|, |R23|, PT ;  /* 0x400000171700720b */ /* 0x000fda0003f08200 */
[----:B------:R-:W-:Y:S05]  /*1280*/  @P0 BRA `(.L_x_16) ;  /* 0x0000000400000947 */ /* 0x000fea0003800000 */
[C---:B------:R-:W-:Y:S01]  /*1290*/  FMUL R24, |R23|.reuse, 16777216 ;  /* 0x4b80000017187820 */ /* 0x040fe20000400200 */
[C---:B------:R-:W-:Y:S02]  /*12a0*/  FSETP.GEU.AND P0, PT, |R23|.reuse, 1.175494350822287508e-38, PT ;  /* 0x008000001700780b */ /* 0x040fe40003f0e200 */
[----:B------:R-:W-:Y:S02]  /*12b0*/  MOV R32, 0x3a2c32e4 ;  /* 0x3a2c32e400207802 */ /* 0x000fe40000000f00 */
[----:B------:R-:W-:Y:S02]  /*12c0*/  FSEL R24, R24, |R23|, !P0 ;  /* 0x4000001718187208 */ /* 0x000fe40004000000 */
[----:B------:R-:W-:Y:S02]  /*12d0*/  FSEL R27, RZ, -24, P0 ;  /* 0xc1c00000ff1b7808 */ /* 0x000fe40000000000 */
[----:B------:R-:W-:Y:S02]  /*12e0*/  IADD3 R25, PT, PT, R24, -0x3f3504f3, RZ ;  /* 0xc0cafb0d18197810 */ /* 0x000fe40007ffe0ff */
[----:B------:R-:W-:-:S02]  /*12f0*/  FSETP.NEU.AND P4, PT, R23, RZ, PT ;  /* 0x000000ff1700720b */ /* 0x000fc40003f8d000 */
[----:B------:R-:W-:-:S04]  /*1300*/  LOP3.LUT R25, R25, 0xff800000, RZ, 0xc0, !PT ;  /* 0xff80000019197812 */ /* 0x000fc800078ec0ff */
[----:B------:R-:W-:-:S05]  /*1310*/  IADD3 R24, PT, PT, R24, -R25, RZ ;  /* 0x8000001918187210 */ /* 0x000fca0007ffe0ff */
[C---:B------:R-:W-:Y:S01]  /*1320*/  FADD R29, R24.reuse, 1 ;  /* 0x3f800000181d7421 */ /* 0x040fe20000000000 */
[----:B------:R-:W-:Y:S01]  /*1330*/  FADD R28, R24, -1 ;  /* 0xbf800000181c7421 */ /* 0x000fe20000000000 */
[----:B------:R-:W-:-:S03]  /*1340*/  I2FP.F32.S32 R24, R25 ;  /* 0x0000001900187245 */ /* 0x000fc60000201400 */
[----:B------:R-:W-:Y:S01]  /*1350*/  FADD R26, R28, R28 ;  /* 0x0000001c1c1a7221 */ /* 0x000fe20000000000 */
[----:B------:R-:W0:Y:S03]  /*1360*/  MUFU.RCP R29, R29 ;  /* 0x0000001d001d7308 */ /* 0x000e260000001000 */
[----:B0-----:R-:W-:Y:S01]  /*1370*/  FMUL R25, R29, R26 ;  /* 0x0000001a1d197220 */ /* 0x001fe20000400000 */
[----:B------:R-:W-:-:S03]  /*1380*/  FFMA R26, R24, 1.1920928955078125e-07, R27 ;  /* 0x34000000181a7823 */ /* 0x000fc6000000001b */
        /* <DEDUP_REMOVED lines=15> */
[----:B------:R-:W-:-:S04]  /*1480*/  FFMA R27, R28, R27, R29 ;  /* 0x0000001b1c1b7223 */ /* 0x000fc8000000001d */
[----:B------:R-:W-:-:S04]  /*1490*/  FFMA R27, R25, R30, R27 ;  /* 0x0000001e191b7223 */ /* 0x000fc8000000001b */
[----:B------:R-:W-:-:S04]  /*14a0*/  FADD R25, R24, R27 ;  /* 0x0000001b18197221 */ /* 0x000fc80000000000 */
[----:B------:R-:W-:Y:S01]  /*14b0*/  FMUL R26, R25, 2 ;  /* 0x40000000191a7820 */ /* 0x000fe20000400000 */
[----:B------:R-:W-:-:S03]  /*14c0*/  FADD R24, -R24, R25 ;  /* 0x0000001918187221 */ /* 0x000fc60000000100 */
[----:B------:R-:W0:Y:S01]  /*14d0*/  FRND R29, R26 ;  /* 0x0000001a001d7307 */ /* 0x000e220000201000 */
[----:B------:R-:W-:Y:S01]  /*14e0*/  FADD R24, R27, -R24 ;  /* 0x800000181b187221 */ /* 0x000fe20000000000 */
[----:B------:R-:W-:Y:S01]  /*14f0*/  FFMA R25, R25, 2, -R26 ;  /* 0x4000000019197823 */ /* 0x000fe2000000081a */
[----:B------:R-:W-:Y:S01]  /*1500*/  HFMA2 R27, -RZ, RZ, 0.64013671875, -15.109375 ;  /* 0x391fcb8eff1b7431 */ /* 0x000fe200000001ff */
[----:B------:R-:W-:Y:S02]  /*1510*/  FSETP.GT.AND P1, PT, |R26|, 152, PT ;  /* 0x431800001a00780b */ /* 0x000fe40003f24200 */
[----:B------:R-:W-:Y:S01]  /*1520*/  FFMA R25, R24, 2, R25 ;  /* 0x4000000018197823 */ /* 0x000fe20000000019 */
[C---:B------:R-:W-:Y:S01]  /*1530*/  FSETP.GEU.AND P3, PT, R26.reuse, RZ, PT ;  /* 0x000000ff1a00720b */ /* 0x040fe20003f6e000 */
[----:B------:R-:W1:Y:S01]  /*1540*/  F2I.NTZ R28, R26 ;  /* 0x0000001a001c7305 */ /* 0x000e620000203100 */
[----:B0-----:R-:W-:Y:S01]  /*1550*/  FADD R24, R26, -R29 ;  /* 0x8000001d1a187221 */ /* 0x001fe20000000000 */
[----:B------:R-:W-:-:S03]  /*1560*/  FSETP.GT.AND P0, PT, R29, RZ, PT ;  /* 0x000000ff1d00720b */ /* 0x000fc60003f04000 */
[----:B------:R-:W-:-:S04]  /*1570*/  FADD R24, R24, R25 ;  /* 0x0000001918187221 */ /* 0x000fc80000000000 */
[----:B------:R-:W-:-:S04]  /*1580*/  FFMA R25, R24, R27, 0.0013391353422775864601 ;  /* 0x3aaf85ed18197423 */ /* 0x000fc8000000001b */
[----:B------:R-:W-:-:S04]  /*1590*/  FFMA R25, R24, R25, 0.0096188392490148544312 ;  /* 0x3c1d985618197423 */ /* 0x000fc80000000019 */
[----:B------:R-:W-:-:S04]  /*15a0*/  FFMA R25, R24, R25, 0.055503588169813156128 ;  /* 0x3d6357bb18197423 */ /* 0x000fc80000000019 */
[C---:B------:R-:W-:Y:S01]  /*15b0*/  FFMA R27, R24.reuse, R25, 0.24022644758224487305 ;  /* 0x3e75fdec181b7423 */ /* 0x040fe20000000019 */
[----:B------:R-:W-:Y:S02]  /*15c0*/  SEL R25, RZ, 0x83000000, P0 ;  /* 0x83000000ff197807 */ /* 0x000fe40000000000 */
[----:B------:R-:W-:Y:S01]  /*15d0*/  FSETP.NEU.AND P0, PT, |R23|, +INF , PT ;  /* 0x7f8000001700780b */ /* 0x000fe20003f0d200 */
[----:B------:R-:W-:Y:S01]  /*15e0*/  FFMA R29, R24, R27, 0.69314718246459960938 ;  /* 0x3f317218181d7423 */ /* 0x000fe2000000001b */
[----:B------:R-:W-:Y:S02]  /*15f0*/  IADD3 R27, PT, PT, R25, 0x7f000000, RZ ;  /* 0x7f000000191b7810 */ /* 0x000fe40007ffe0ff */
[----:B-1----:R-:W-:Y:S01]  /*1600*/  LEA R28, R28, -R25, 0x17 ;  /* 0x800000191c1c7211 */ /* 0x002fe200078eb8ff */
[----:B------:R-:W-:Y:S01]  /*1610*/  FFMA R24, R24, R29, 1 ;  /* 0x3f80000018187423 */ /* 0x000fe2000000001d */
[----:B------:R-:W-:-:S03]  /*1620*/  FSEL R25, RZ, +INF , !P3 ;  /* 0x7f800000ff197808 */ /* 0x000fc60005800000 */
[----:B------:R-:W-:-:S04]  /*1630*/  FMUL R27, R27, R24 ;  /* 0x000000181b1b7220 */ /* 0x000fc80000400000 */
[----:B------:R-:W-:Y:S01]  /*1640*/  @!P1 FMUL R25, R28, R27 ;  /* 0x0000001b1c199220 */ /* 0x000fe20000400000 */
[----:B------:R-:W-:Y:S06]  /*1650*/  @P0 BRA P4, `(.L_x_15) ;  /* 0x0000000000100947 */ /* 0x000fec0002000000 */
[----:B------:R-:W-:-:S05]  /*1660*/  FADD R23, R23, R23 ;  /* 0x0000001717177221 */ /* 0x000fca0000000000 */
[----:B------:R-:W-:Y:S01]  /*1670*/  LOP3.LUT R25, R23, 0x7fffffff, RZ, 0xc0, !PT ;  /* 0x7fffffff17197812 */ /* 0x000fe200078ec0ff */
[----:B------:R-:W-:Y:S06]  /*1680*/  BRA `(.L_x_15) ;  /* 0x0000000000047947 */ /* 0x000fec0003800000 */
.L_x_16:
[----:B------:R-:W-:-:S07]  /*1690*/  FADD R25, R23, 2 ;  /* 0x4000000017197421 */ /* 0x000fce0000000000 */
.L_x_15:
[----:B------:R-:W-:Y:S05]  /*16a0*/  BSYNC.RECONVERGENT B0 ;  /* 0x0000000000007941 */ /* 0x000fea0003800200 */
.L_x_14:
[C---:B------:R-:W-:Y:S01]  /*16b0*/  PRMT R24, R8.reuse, 0x8880, RZ ;  /* 0x0000888008187816 */ /* 0x040fe200000000ff */
[----:B------:R-:W-:Y:S01]  /*16c0*/  VIADD R8, R8, 0x1 ;  /* 0x0000000108087836 */ /* 0x000fe20000000000 */
[----:B------:R-:W-:Y:S02]  /*16d0*/  I2FP.F32.S32 R23, R22 ;  /* 0x0000001600177245 */ /* 0x000fe40000201400 */
[----:B------:R-:W-:-:S03]  /*16e0*/  ISETP.GE.AND P0, PT, R24, 0x2, PT ;  /* 0x000000021800780c */ /* 0x000fc60003f06270 */
[----:B------:R-:W-:-:S10]  /*16f0*/  FFMA R6, R23, R25, R6 ;  /* 0x0000001917067223 */ /* 0x000fd40000000006 */
[----:B------:R-:W-:Y:S05]  /*1700*/  @!P0 BRA `(.L_x_17) ;  /* 0xfffffff800988947 */ /* 0x000fea000383ffff */
        /* <DEDUP_REMOVED lines=10> */
[----:B------:R-:W-:-:S04]  /*17b0*/  FFMA R21, R5, -R6, RZ ;  /* 0x8000000605157223 */ /* 0x000fc800000000ff */
        /* <DEDUP_REMOVED lines=8> */
.L_x_20:
[----:B------:R-:W-:Y:S05]  /*1840*/  BSYNC.RECONVERGENT B2 ;  /* 0x0000000000027941 */ /* 0x000fea0003800200 */
.L_x_19:
[----:B------:R-:W-:Y:S01]  /*1850*/  HFMA2 R6, -RZ, RZ, 0.96630859375, -0.0022525787353515625 ;  /* 0x3bbb989dff067431 */ /* 0x000fe200000001ff */
[C---:B------:R-:W-:Y:S02]  /*1860*/  LEA R16, R4.reuse, R3, 0x2 ;  /* 0x0000000304107211 */ /* 0x040fe400078e10ff */
[----:B------:R-:W-:Y:S02]  /*1870*/  MOV R21, 0x437c0000 ;  /* 0x437c000000157802 */ /* 0x000fe40000000f00 */
[----:B------:R-:W-:Y:S02]  /*1880*/  IADD3 R4, PT, PT, R4, 0x1, RZ ;  /* 0x0000000104047810 */ /* 0x000fe40007ffe0ff */
[----:B------:R-:W0:Y:S02]  /*1890*/  LDS R16, [R16] ;  /* 0x0000000010107984 */ /* 0x000e240000000800 */
[----:B------:R-:W-:Y:S01]  /*18a0*/  ISETP.NE.AND P0, PT, R4, 0x20, PT ;  /* 0x000000200400780c */ /* 0x000fe20003f05270 */
[----:B------:R-:W-:-:S04]  /*18b0*/  FFMA.SAT R6, R5, R6, 0.5 ;  /* 0x3f00000005067423 */ /* 0x000fc80000002006 */
        /* <DEDUP_REMOVED lines=11> */
[----:B------:R-:W-:Y:S02]  /*1970*/  HFMA2 R3, -RZ, RZ, 0, 0 ;  /* 0x00000000ff037431 */ /* 0x000fe400000001ff */
[----:B------:R-:W-:Y:S01]  /*1980*/  IMAD.MOV.U32 R19, RZ, RZ, RZ ;  /* 0x000000ffff137224 */ /* 0x000fe200078e00ff */
[----:B------:R-:W-:-:S07]  /*1990*/  MOV R16, RZ ;  /* 0x000000ff00107202 */ /* 0x000fce0000000f00 */
.L_x_31:
[C---:B------:R-:W-:Y:S01]  /*19a0*/  IMAD R4, R19.reuse, 0x90, R20 ;  /* 0x0000009013047824 */ /* 0x040fe200078e0214 */
[----:B------:R-:W-:Y:S02]  /*19b0*/  IADD3 R19, PT, PT, R19, 0x1, RZ ;  /* 0x0000000113137810 */ /* 0x000fe40007ffe0ff */
[----:B------:R-:W-:Y:S02]  /*19c0*/  MOV R21, RZ ;  /* 0x000000ff00157202 */ /* 0x000fe40000000f00 */
[----:B------:R-:W-:-:S13]  /*19d0*/  ISETP.NE.AND P2, PT, R19, 0x20, PT ;  /* 0x000000201300780c */ /* 0x000fda0003f45270 */
.L_x_30:
[----:B------:R-:W-:Y:S01]  /*19e0*/  HFMA2 R5, -RZ, RZ, 0, 1.513957977294921875e-05 ;  /* 0x000000feff057431 */ /* 0x000fe200000001ff */
[----:B------:R-:W-:-:S07]  /*19f0*/  MOV R6, RZ ;  /* 0x000000ff00067202 */ /* 0x000fce0000000f00 */
.L_x_27:
[C---:B------:R-:W-:Y:S02]  /*1a00*/  LOP3.LUT R8, R5.reuse, 0xffff, RZ, 0xc0, !PT ;  /* 0x0000ffff05087812 */ /* 0x040fe400078ec0ff */
[----:B------:R-:W-:Y:S02]  /*1a10*/  PRMT R27, R5, 0x8880, RZ ;  /* 0x00008880051b7816 */ /* 0x000fe400000000ff */
[C---:B------:R-:W-:Y:S02]  /*1a20*/  PRMT R23, R8.reuse, 0x8880, RZ ;  /* 0x0000888008177816 */ /* 0x040fe400000000ff */
[----:B------:R-:W-:Y:S02]  /*1a30*/  MOV R24, 0xfe ;  /* 0x000000fe00187802 */ /* 0x000fe40000000f00 */
[----:B------:R-:W-:Y:S01]  /*1a40*/  IADD3 R25, PT, PT, R23, R10, RZ ;  /* 0x0000000a17197210 */ /* 0x000fe20007ffe0ff */
[----:B------:R-:W-:Y:S01]  /*1a50*/  IMAD R23, R27, 0x90, R4 ;  /* 0x000000901b177824 */ /* 0x000fe200078e0204 */
[----:B------:R-:W-:-:S02]  /*1a60*/  PRMT R22, R8, 0x8880, RZ ;  /* 0x0000888008167816 */ /* 0x000fc400000000ff */
[----:B------:R-:W-:Y:S01]  /*1a70*/  PRMT R8, R24, 0x7610, R8 ;  /* 0x0000761018087816 */ /* 0x000fe20000000008 */
[----:B------:R-:W-:Y:S01]  /*1a80*/  IMAD R24, R25, 0x90, R20 ;  /* 0x0000009019187824 */ /* 0x000fe200078e0214 */
[----:B------:R-:W-:-:S07]  /*1a90*/  IADD3 R18, PT, PT, R7, UR17, RZ ;  /* 0x0000001107127c10 */ /* 0x000fce000fffe0ff */
.L_x_26:
[----:B------:R-:W-:Y:S01]  /*1aa0*/  LOP3.LUT R25, R8, 0xffff, RZ, 0xc0, !PT ;  /* 0x0000ffff08197812 */ /* 0x000fe200078ec0ff */
[----:B------:R-:W-:Y:S03]  /*1ab0*/  BSSY.RECONVERGENT B0, `(.L_x_23) ;  /* 0x0000052000007945 */ /* 0x000fe60003800200 */
[----:B------:R-:W-:-:S04]  /*1ac0*/  PRMT R25, R25, 0x8880, RZ ;  /* 0x0000888019197816 */ /* 0x000fc800000000ff */
[C---:B------:R-:W-:Y:S01]  /*1ad0*/  IADD3 R26, PT, PT, R25.reuse, R21, RZ ;  /* 0x00000015191a7210 */ /* 0x040fe20007ffe0ff */
[C---:B------:R-:W-:Y:S02]  /*1ae0*/  IMAD.IADD R27, R25.reuse, 0x1, R18 ;  /* 0x00000001191b7824 */ /* 0x040fe400078e0212 */
[----:B------:R-:W-:Y:S01]  /*1af0*/  IMAD R25, R25, 0x7, R22 ;  /* 0x0000000719197824 */ /* 0x000fe200078e0216 */
[----:B------:R-:W-:Y:S02]  /*1b00*/  LEA R29, R26, R23, 0x2 ;  /* 0x000000171a1d7211 */ /* 0x000fe400078e10ff */
[----:B------:R-:W-:Y:S02]  /*1b10*/  LEA R28, R27, R24, 0x2 ;  /* 0x000000181b1c7211 */ /* 0x000fe400078e10ff */
[----:B------:R-:W-:Y:S01]  /*1b20*/  SHF.L.U32 R25, R25, 0x2, RZ ;  /* 0x0000000219197819 */ /* 0x000fe200000006ff */
        /* <DEDUP_REMOVED lines=17> */
[-C--:B------:R-:W-:Y:S02]  /*1c40*/  IADD3 R27, PT, PT, R27, -R28.reuse, RZ ;  /* 0x8000001c1b1b7210 */ /* 0x080fe40007ffe0ff */
[----:B------:R-:W-:-:S03]  /*1c50*/  I2FP.F32.S32 R28, R28 ;  /* 0x0000001c001c7245 */ /* 0x000fc60000201400 */
[C---:B------:R-:W-:Y:S01]  /*1c60*/  FADD R31, R27.reuse, 1 ;  /* 0x3f8000001b1f7421 */ /* 0x040fe20000000000 */
[----:B------:R-:W-:-:S04]  /*1c70*/  FADD R32, R27, -1 ;  /* 0xbf8000001b207421 */ /* 0x000fc80000000000 */
        /* <DEDUP_REMOVED lines=20> */
[----:B------:R-:W-:-:S03]  /*1dc0*/  IMAD.MOV.U32 R32, RZ, RZ, 0x391fcb8e ;  /* 0x391fcb8eff207424 */ /* 0x000fc600078e00ff */
[----:B------:R-:W-:-:S04]  /*1dd0*/  FFMA R29, R27, R34, R29 ;  /* 0x000000221b1d7223 */ /* 0x000fc8000000001d */
[----:B------:R-:W-:-:S04]  /*1de0*/  FADD R27, R28, R29 ;  /* 0x0000001d1c1b7221 */ /* 0x000fc80000000000 */
[----:B------:R-:W-:Y:S01]  /*1df0*/  FMUL R30, R27, 2 ;  /* 0x400000001b1e7820 */ /* 0x000fe20000400000 */
[----:B------:R-:W-:-:S03]  /*1e00*/  FADD R28, -R28, R27 ;  /* 0x0000001b1c1c7221 */ /* 0x000fc60000000100 */
[----:B------:R-:W0:Y:S01]  /*1e10*/  FRND R31, R30 ;  /* 0x0000001e001f7307 */ /* 0x000e220000201000 */
[----:B------:R-:W-:Y:S01]  /*1e20*/  FADD R28, R29, -R28 ;  /* 0x8000001c1d1c7221 */ /* 0x000fe20000000000 */
[----:B------:R-:W-:Y:S01]  /*1e30*/  FFMA R27, R27, 2, -R30 ;  /* 0x400000001b1b7823 */ /* 0x000fe2000000081e */
[C---:B------:R-:W-:Y:S02]  /*1e40*/  FSETP.GT.AND P1, PT, |R30|.reuse, 152, PT ;  /* 0x431800001e00780b */ /* 0x040fe40003f24200 */
[----:B------:R-:W-:Y:S01]  /*1e50*/  FSETP.GEU.AND P3, PT, R30, RZ, PT ;  /* 0x000000ff1e00720b */ /* 0x000fe20003f6e000 */
[----:B------:R-:W-:Y:S02]  /*1e60*/  FFMA R28, R28, 2, R27 ;  /* 0x400000001c1c7823 */ /* 0x000fe4000000001b */
        /* <DEDUP_REMOVED lines=11> */
[----:B-1----:R-:W-:Y:S02]  /*1f20*/  LEA R29, R29, -R28, 0x17 ;  /* 0x8000001c1d1d7211 */ /* 0x002fe400078eb8ff */
[----:B------:R-:W-:Y:S01]  /*1f30*/  IADD3 R28, PT, PT, R28, 0x7f000000, RZ ;  /* 0x7f0000001c1c7810 */ /* 0x000fe20007ffe0ff */
        /* <DEDUP_REMOVED lines=8> */
.L_x_25:
[----:B------:R-:W-:-:S07]  /*1fc0*/  FADD R27, R26, 2 ;  /* 0x400000001a1b7421 */ /* 0x000fce0000000000 */
.L_x_24:
[----:B------:R-:W-:Y:S05]  /*1fd0*/  BSYNC.RECONVERGENT B0 ;  /* 0x0000000000007941 */ /* 0x000fea0003800200 */
.L_x_23:
[----:B------:R-:W-:Y:S02]  /*1fe0*/  PRMT R26, R8, 0x8880, RZ ;  /* 0x00008880081a7816 */ /* 0x000fe400000000ff */
[----:B------:R-:W-:Y:S02]  /*1ff0*/  I2FP.F32.S32 R25, R25 ;  /* 0x0000001900197245 */ /* 0x000fe40000201400 */
[----:B------:R-:W-:Y:S02]  /*2000*/  ISETP.GE.AND P0, PT, R26, 0x2, PT ;  /* 0x000000021a00780c */ /* 0x000fe40003f06270 */
[----:B------:R-:W-:Y:S01]  /*2010*/  IADD3 R8, PT, PT, R8, 0x1, RZ ;  /* 0x0000000108087810 */ /* 0x000fe20007ffe0ff */
        /* <DEDUP_REMOVED lines=21> */
.L_x_29:
[----:B------:R-:W-:Y:S05]  /*2170*/  BSYNC.RECONVERGENT B2 ;  /* 0x0000000000027941 */ /* 0x000fea0003800200 */
.L_x_28:
[----:B------:R-:W-:Y:S01]  /*2180*/  HFMA2 R6, -RZ, RZ, 0.96630859375, -0.0022525787353515625 ;  /* 0x3bbb989dff067431 */ /* 0x000fe200000001ff */
[C---:B------:R-:W-:Y:S01]  /*2190*/  LEA R22, R21.reuse, R4, 0x2 ;  /* 0x0000000415167211 */ /* 0x040fe200078e10ff */
[----:B------:R-:W-:Y:S01]  /*21a0*/  VIADD R21, R21, 0x1 ;  /* 0x0000000115157836 */ /* 0x000fe20000000000 */
[----:B------:R-:W-:-:S04]  /*21b0*/  MOV R23, 0x437c0000 ;  /* 0x437c000000177802 */ /* 0x000fc80000000f00 */
[----:B------:R-:W0:Y:S01]  /*21c0*/  LDS R22, [R22] ;  /* 0x0000000016167984 */ /* 0x000e220000000800 */
        /* <DEDUP_REMOVED lines=14> */
[----:B------:R-:W-:Y:S01]  /*22b0*/  MOV R21, RZ ;  /* 0x000000ff00157202 */ /* 0x000fe20000000f00 */
[----:B------:R-:W-:-:S07]  /*22c0*/  HFMA2 R19, -RZ, RZ, 0, 0 ;  /* 0x00000000ff137431 */ /* 0x000fce00000001ff */
.L_x_40:
[C---:B------:R-:W-:Y:S01]  /*22d0*/  IMAD R22, R21.reuse, 0x90, R20 ;  /* 0x0000009015167824 */ /* 0x040fe200078e0214 */
[----:B------:R-:W-:Y:S02]  /*22e0*/  IADD3 R21, PT, PT, R21, 0x1, RZ ;  /* 0x0000000115157810 */ /* 0x000fe40007ffe0ff */
[----:B------:R-:W-:Y:S02]  /*22f0*/  MOV R23, RZ ;  /* 0x000000ff00177202 */ /* 0x000fe40000000f00 */
[----:B------:R-:W-:-:S13]  /*2300*/  ISETP.NE.AND P2, PT, R21, 0x20, PT ;  /* 0x000000201500780c */ /* 0x000fda0003f45270 */
.L_x_39:
[----:B------:R-:W-:Y:S01]  /*2310*/  HFMA2 R6, -RZ, RZ, 0, 0 ;  /* 0x00000000ff067431 */ /* 0x000fe200000001ff */
[----:B------:R-:W-:-:S07]  /*2320*/  MOV R5, 0xfe ;  /* 0x000000fe00057802 */ /* 0x000fce0000000f00 */
.L_x_36:
[C---:B------:R-:W-:Y:S01]  /*2330*/  LOP3.LUT R8, R5.reuse, 0xffff, RZ, 0xc0, !PT ;  /* 0x0000ffff05087812 */ /* 0x040fe200078ec0ff */
[----:B------:R-:W-:Y:S01]  /*2340*/  IMAD.MOV.U32 R26, RZ, RZ, 0xfe ;  /* 0x000000feff1a7424 */ /* 0x000fe200078e00ff */
[----:B------:R-:W-:Y:S02]  /*2350*/  PRMT R29, R5, 0x8880, RZ ;  /* 0x00008880051d7816 */ /* 0x000fe400000000ff */
[C---:B------:R-:W-:Y:S02]  /*2360*/  PRMT R25, R8.reuse, 0x8880, RZ ;  /* 0x0000888008197816 */ /* 0x040fe400000000ff */
[----:B------:R-:W-:Y:S02]  /*2370*/  PRMT R24, R8, 0x8880, RZ ;  /* 0x0000888008187816 */ /* 0x000fe400000000ff */
[----:B------:R-:W-:Y:S01]  /*2380*/  IADD3 R27, PT, PT, R14, R25, RZ ;  /* 0x000000190e1b7210 */ /* 0x000fe20007ffe0ff */
[----:B------:R-:W-:Y:S01]  /*2390*/  IMAD R25, R29, 0x90, R22 ;  /* 0x000000901d197824 */ /* 0x000fe200078e0216 */
[----:B------:R-:W-:-:S03]  /*23a0*/  PRMT R8, R26, 0x7610, R8 ;  /* 0x000076101a087816 */ /* 0x000fc60000000008 */
[----:B------:R-:W-:-:S07]  /*23b0*/  IMAD R26, R27, 0x90, R20 ;  /* 0x000000901b1a7824 */ /* 0x000fce00078e0214 */
.L_x_35:
[----:B------:R-:W-:Y:S01]  /*23c0*/  LOP3.LUT R27, R8, 0xffff, RZ, 0xc0, !PT ;  /* 0x0000ffff081b7812 */ /* 0x000fe200078ec0ff */
[----:B------:R-:W-:Y:S03]  /*23d0*/  BSSY.RECONVERGENT B0, `(.L_x_32) ;  /* 0x0000052000007945 */ /* 0x000fe60003800200 */
[----:B------:R-:W-:-:S04]  /*23e0*/  PRMT R27, R27, 0x8880, RZ ;  /* 0x000088801b1b7816 */ /* 0x000fc800000000ff */
[----:B------:R-:W-:Y:S02]  /*23f0*/  IADD3 R29, PT, PT, R18, R27, RZ ;  /* 0x0000001b121d7210 */ /* 0x000fe40007ffe0ff */
[C---:B------:R-:W-:Y:S01]  /*2400*/  IADD3 R28, PT, PT, R27.reuse, R23, RZ ;  /* 0x000000171b1c7210 */ /* 0x040fe20007ffe0ff */
        /* <DEDUP_REMOVED lines=20> */
[----:B------:R-:W-:-:S05]  /*2550*/  LOP3.LUT R30, R30, 0xff800000, RZ, 0xc0, !PT ;  /* 0xff8000001e1e7812 */ /* 0x000fca00078ec0ff */
[----:B------:R-:W-:Y:S01]  /*2560*/  IMAD.IADD R29, R29, 0x1, -R30 ;  /* 0x000000011d1d7824 */ /* 0x000fe200078e0a1e */
        /* <DEDUP_REMOVED lines=34> */
[----:B------:R1:W2:Y:S01]  /*2790*/  F2I.NTZ R32, R29 ;  /* 0x0000001d00207305 */ /* 0x0002a20000203100 */
[----:B0-----:R-:W-:Y:S01]  /*27a0*/  FADD R30, R29, -R34 ;  /* 0x800000221d1e7221 */ /* 0x001fe20000000000 */
[----:B------:R-:W-:-:S02]  /*27b0*/  FSETP.GT.AND P0, PT, R34, RZ, PT ;  /* 0x000000ff2200720b */ /* 0x000fc40003f04000 */
[----:B-1----:R-:W-:Y:S01]  /*27c0*/  FSEL R29, RZ, +INF , !P3 ;  /* 0x7f800000ff1d7808 */ /* 0x002fe20005800000 */
[----:B------:R-:W-:-:S04]  /*27d0*/  FADD R30, R30, R31 ;  /* 0x0000001f1e1e7221 */ /* 0x000fc80000000000 */
[----:B------:R-:W-:-:S04]  /*27e0*/  FFMA R31, R30, R33, 0.0013391353422775864601 ;  /* 0x3aaf85ed1e1f7423 */ /* 0x000fc80000000021 */
[----:B------:R-:W-:-:S04]  /*27f0*/  FFMA R31, R30, R31, 0.0096188392490148544312 ;  /* 0x3c1d98561e1f7423 */ /* 0x000fc8000000001f */
[----:B------:R-:W-:-:S04]  /*2800*/  FFMA R31, R30, R31, 0.055503588169813156128 ;  /* 0x3d6357bb1e1f7423 */ /* 0x000fc8000000001f */
[----:B------:R-:W-:Y:S01]  /*2810*/  FFMA R33, R30, R31, 0.24022644758224487305 ;  /* 0x3e75fdec1e217423 */ /* 0x000fe2000000001f */
[----:B------:R-:W-:Y:S02]  /*2820*/  SEL R31, RZ, 0x83000000, P0 ;  /* 0x83000000ff1f7807 */ /* 0x000fe40000000000 */
[----:B------:R-:W-:Y:S01]  /*2830*/  FSETP.NEU.AND P0, PT, |R28|, +INF , PT ;  /* 0x7f8000001c00780b */ /* 0x000fe20003f0d200 */
[----:B------:R-:W-:Y:S01]  /*2840*/  FFMA R33, R30, R33, 0.69314718246459960938 ;  /* 0x3f3172181e217423 */ /* 0x000fe20000000021 */
[----:B--2---:R-:W-:Y:S02]  /*2850*/  LEA R32, R32, -R31, 0x17 ;  /* 0x8000001f20207211 */ /* 0x004fe400078eb8ff */
[----:B------:R-:W-:Y:S01]  /*2860*/  IADD3 R31, PT, PT, R31, 0x7f000000, RZ ;  /* 0x7f0000001f1f7810 */ /* 0x000fe20007ffe0ff */
[----:B------:R-:W-:-:S04]  /*2870*/  FFMA R30, R30, R33, 1 ;  /* 0x3f8000001e1e7423 */ /* 0x000fc80000000021 */
[----:B------:R-:W-:-:S04]  /*2880*/  FMUL R31, R31, R30 ;  /* 0x0000001e1f1f7220 */ /* 0x000fc80000400000 */
[----:B------:R-:W-:Y:S01]  /*2890*/  @!P1 FMUL R29, R32, R31 ;  /* 0x0000001f201d9220 */ /* 0x000fe20000400000 */
[----:B------:R-:W-:Y:S06]  /*28a0*/  @P0 BRA P4, `(.L_x_33) ;  /* 0x0000000000100947 */ /* 0x000fec0002000000 */
[----:B------:R-:W-:-:S05]  /*28b0*/  FADD R28, R28, R28 ;  /* 0x0000001c1c1c7221 */ /* 0x000fca0000000000 */
[----:B------:R-:W-:Y:S01]  /*28c0*/  LOP3.LUT R29, R28, 0x7fffffff, RZ, 0xc0, !PT ;  /* 0x7fffffff1c1d7812 */ /* 0x000fe200078ec0ff */
[----:B------:R-:W-:Y:S06]  /*28d0*/  BRA `(.L_x_33) ;  /* 0x0000000000047947 */ /* 0x000fec0003800000 */
.L_x_34:
[----:B------:R-:W-:-:S07]  /*28e0*/  FADD R29, R28, 2 ;  /* 0x400000001c1d7421 */ /* 0x000fce0000000000 */
.L_x_33:
[----:B------:R-:W-:Y:S05]  /*28f0*/  BSYNC.RECONVERGENT B0 ;  /* 0x0000000000007941 */ /* 0x000fea0003800200 */
.L_x_32:
        /* <DEDUP_REMOVED lines=25> */
.L_x_38:
[----:B------:R-:W-:Y:S05]  /*2a90*/  BSYNC.RECONVERGENT B2 ;  /* 0x0000000000027941 */ /* 0x000fea0003800200 */
.L_x_37:
[----:B------:R-:W-:Y:S02]  /*2aa0*/  HFMA2 R6, -RZ, RZ, 0.96630859375, -0.0022525787353515625 ;  /* 0x3bbb989dff067431 */ /* 0x000fe400000001ff */
[C---:B------:R-:W-:Y:S01]  /*2ab0*/  IMAD R24, R23.reuse, 0x4, R22 ;  /* 0x0000000417187824 */ /* 0x040fe200078e0216 */
[----:B------:R-:W-:Y:S02]  /*2ac0*/  MOV R25, 0x437c0000 ;  /* 0x437c000000197802 */ /* 0x000fe40000000f00 */
[----:B------:R-:W-:-:S03]  /*2ad0*/  IADD3 R23, PT, PT, R23, 0x1, RZ ;  /* 0x0000000117177810 */ /* 0x000fc60007ffe0ff */
        /* <DEDUP_REMOVED lines=14> */
[----:B------:R-:W0:Y:S01]  /*2bc0*/  S2R R6, SR_CgaCtaId ;  /* 0x0000000000067919 */ /* 0x000e220000008800 */
[----:B------:R-:W-:Y:S01]  /*2bd0*/  MOV R5, 0x400 ;  /* 0x0000040000057802 */ /* 0x000fe20000000f00 */
[C---:B------:R-:W-:Y:S01]  /*2be0*/  IMAD.HI.U32 R22, R9.reuse, 0x71c71c8, RZ ;  /* 0x071c71c809167827 */ /* 0x040fe200078e00ff */
[----:B------:R-:W-:-:S03]  /*2bf0*/  IADD3 R20, PT, PT, R9, 0x200, RZ ;  /* 0x0000020009147810 */ /* 0x000fc60007ffe0ff */
[----:B------:R-:W-:Y:S01]  /*2c00*/  HFMA2 R28, -RZ, RZ, 0, 0 ;  /* 0x00000000ff1c7431 */ /* 0x000fe200000001ff */
[----:B------:R-:W-:Y:S01]  /*2c10*/  IADD3 R5, PT, PT, R5, 0x1440, RZ ;  /* 0x0000144005057810 */ /* 0x000fe20007ffe0ff */
[----:B------:R-:W-:Y:S01]  /*2c20*/  IMAD.HI.U32 R24, R11, 0x71c71c8, RZ ;  /* 0x071c71c80b187827 */ /* 0x000fe200078e00ff */
[----:B------:R-:W-:Y:S01]  /*2c30*/  IADD3 R27, PT, PT, R9, 0x300, RZ ;  /* 0x00000300091b7810 */ /* 0x000fe20007ffe0ff */
[----:B------:R-:W-:Y:S02]  /*2c40*/  UPLOP3.LUT UP0, UPT, UPT, UPT, UPT, 0x80, 0x8 ;  /* 0x000000000008789c */ /* 0x000fe40003f0f070 */
[----:B------:R-:W-:-:S04]  /*2c50*/  IMAD.HI.U32 R21, R20, 0x71c71c8, RZ ;  /* 0x071c71c814157827 */ /* 0x000fc800078e00ff */
[----:B------:R-:W-:Y:S02]  /*2c60*/  IMAD R23, R22, -0x24, R9 ;  /* 0xffffffdc16177824 */ /* 0x000fe400078e0209 */
[----:B------:R-:W-:Y:S02]  /*2c70*/  IMAD R25, R24, -0x24, R11 ;  /* 0xffffffdc18197824 */ /* 0x000fe400078e020b */
[----:B------:R-:W-:Y:S01]  /*2c80*/  IMAD R26, R21, -0x24, R20 ;  /* 0xffffffdc151a7824 */ /* 0x000fe200078e0214 */
[----:B0-----:R-:W-:-:S05]  /*2c90*/  LEA R6, R6, R5, 0x18 ;  /* 0x0000000506067211 */ /* 0x001fca00078ec0ff */
[--C-:B------:R-:W-:Y:S02]  /*2ca0*/  IMAD R29, R23, 0x90, R6.reuse ;  /* 0x00000090171d7824 */ /* 0x100fe400078e0206 */
[--C-:B------:R-:W-:Y:S02]  /*2cb0*/  IMAD R5, R25, 0x90, R6.reuse ;  /* 0x0000009019057824 */ /* 0x100fe400078e0206 */
[----:B------:R-:W-:Y:S01]  /*2cc0*/  IMAD R6, R26, 0x90, R6 ;  /* 0x000000901a067824 */ /* 0x000fe200078e0206 */
[----:B------:R-:W-:Y:S01]  /*2cd0*/  LEA R29, R22, R29, 0x2 ;  /* 0x0000001d161d7211 */ /* 0x000fe200078e10ff */
[----:B------:R-:W-:-:S03]  /*2ce0*/  IMAD R30, R24, 0x4, R5 ;  /* 0x00000004181e7824 */ /* 0x000fc600078e0205 */
[----:B------:R-:W-:-:S07]  /*2cf0*/  LEA R31, R21, R6, 0x2 ;  /* 0x00000006151f7211 */ /* 0x000fce00078e10ff */
.L_x_87:
[----:B------:R-:W-:Y:S01]  /*2d00*/  LEA R32, R28, R26, 0x5 ;  /* 0x0000001a1c207211 */ /* 0x000fe200078e28ff */
[----:B------:R-:W-:Y:S01]  /*2d10*/  UPLOP3.LUT UP1, UPT, UPT, UPT, UP0, 0x80, 0x8 ;  /* 0x000000000008789c */ /* 0x000fe20003f2f000 */
[----:B------:R-:W-:Y:S01]  /*2d20*/  MOV R5, RZ ;  /* 0x000000ff00057202 */ /* 0x000fe20000000f00 */
[----:B------:R-:W-:-:S11]  /*2d30*/  UPLOP3.LUT UP0, UPT, UPT, UPT, UPT, 0x80, 0x8 ;  /* 0x000000000008789c */ /* 0x000fd60003f0f070 */
.L_x_86:
[----:B------:R-:W-:Y:S01]  /*2d40*/  ISETP.NE.AND P0, PT, R28, UR15, PT ;  /* 0x0000000f1c007c0c */ /* 0x000fe2000bf05270 */
[----:B------:R-:W-:Y:S01]  /*2d50*/  UPLOP3.LUT UP2, UPT, UPT, UPT, UP0, 0x80, 0x8 ;  /* 0x000000000008789c */ /* 0x000fe20003f4f000 */
[----:B------:R-:W-:-:S13]  /*2d60*/  ISETP.EQ.AND P1, PT, R5, UR14, PT ;  /* 0x0000000e05007c0c */ /* 0x000fda000bf22270 */
[----:B------:R-:W-:Y:S05]  /*2d70*/  @!P0 BRA P1, `(.L_x_41) ;  /* 0x0000002c00548947 */ /* 0x000fea0000800000 */
[----:B------:R-:W-:Y:S01]  /*2d80*/  ISETP.NE.AND P0, PT, R13, 0x300, PT ;  /* 0x000003000d00780c */ /* 0x000fe20003f05270 */
[----:B------:R-:W-:Y:S01]  /*2d90*/  BSSY.RECONVERGENT B0, `(.L_x_42) ;  /* 0x0000029000007945 */ /* 0x000fe20003800200 */
[----:B------:R-:W-:-:S11]  /*2da0*/  MOV R6, R9 ;  /* 0x0000000900067202 */ /* 0x000fd60000000f00 */
[----:B------:R-:W-:Y:S05]  /*2db0*/  @!P0 BRA `(.L_x_43) ;  /* 0x0000000000988947 */ /* 0x000fea0003800000 */
[----:B------:R-:W-:Y:S01]  /*2dc0*/  ISETP.GE.U32.AND P0, PT, R9, UR13, PT ;  /* 0x0000000d09007c0c */ /* 0x000fe2000bf06070 */
[----:B------:R-:W-:Y:S01]  /*2dd0*/  BSSY.RECONVERGENT B1, `(.L_x_44) ;  /* 0x000000a000017945 */ /* 0x000fe20003800200 */
[----:B------:R-:W-:-:S11]  /*2de0*/  ISETP.NE.AND P1, PT, R13, RZ, PT ;  /* 0x000000ff0d00720c */ /* 0x000fd60003f25270 */
[----:B------:R-:W-:Y:S05]  /*2df0*/  @P0 BRA `(.L_x_45) ;  /* 0x00000000001c0947 */ /* 0x000fea0003800000 */
[----:B------:R-:W0:Y:S01]  /*2e00*/  LDC.64 R34, c[0x0][0x380] ;  /* 0x0000e000ff227b82 */ /* 0x000e220000000a00 */
[----:B------:R-:W-:Y:S02]  /*2e10*/  LEA R6, R5, R22, 0x5 ;  /* 0x0000001605067211 */ /* 0x000fe400078e28ff */
[----:B------:R-:W-:-:S05]  /*2e20*/  LEA R33, R28, R23, 0x5 ;  /* 0x000000171c217211 */ /* 0x000fca00078e28ff */
[----:B------:R-:W-:-:S04]  /*2e30*/  IMAD R33, R6, UR6, R33 ;  /* 0x0000000606217c24 */ /* 0x000fc8000f8e0221 */
[----:B0-----:R-:W-:-:S06]  /*2e40*/  IMAD.WIDE R34, R33, 0x4, R34 ;  /* 0x0000000421227825 */ /* 0x001fcc00078e0222 */
[----:B------:R-:W2:Y:S04]  /*2e50*/  LDG.E R34, desc[UR10][R34.64] ;  /* 0x0000000a22227981 */ /* 0x000ea8000c1e1900 */
[----:B--2---:R0:W-:Y:S02]  /*2e60*/  STS [R29], R34 ;  /* 0x000000221d007388 */ /* 0x0041e40000000800 */
.L_x_45:
[----:B------:R-:W-:Y:S05]  /*2e70*/  BSYNC.RECONVERGENT B1 ;  /* 0x0000000000017941 */ /* 0x000fea0003800200 */
.L_x_44:
[----:B------:R-:W-:Y:S01]  /*2e80*/  MOV R6, R11 ;  /* 0x0000000b00067202 */ /* 0x000fe20000000f00 */
[----:B------:R-:W-:Y:S06]  /*2e90*/  @!P1 BRA `(.L_x_43) ;  /* 0x0000000000609947 */ /* 0x000fec0003800000 */
[----:B------:R-:W-:Y:S01]  /*2ea0*/  ISETP.GE.U32.AND P0, PT, R11, UR13, PT ;  /* 0x0000000d0b007c0c */ /* 0x000fe2000bf06070 */
[----:B------:R-:W-:Y:S01]  /*2eb0*/  BSSY.RECONVERGENT B1, `(.L_x_46) ;  /* 0x000000a000017945 */ /* 0x000fe20003800200 */
[----:B------:R-:W-:-:S11]  /*2ec0*/  ISETP.NE.AND P1, PT, R13, 0x100, PT ;  /* 0x000001000d00780c */ /* 0x000fd60003f25270 */
[----:B------:R-:W-:Y:S05]  /*2ed0*/  @P0 BRA `(.L_x_47) ;  /* 0x00000000001c0947 */ /* 0x000fea0003800000 */
[----:B0-----:R-:W0:Y:S01]  /*2ee0*/  LDC.64 R34, c[0x0][0x380] ;  /* 0x0000e000ff227b82 */ /* 0x001e220000000a00 */
[----:B------:R-:W-:Y:S01]  /*2ef0*/  LEA R6, R5, R24, 0x5 ;  /* 0x0000001805067211 */ /* 0x000fe200078e28ff */
[----:B------:R-:W-:-:S04]  /*2f00*/  IMAD R33, R28, 0x20, R25 ;  /* 0x000000201c217824 */ /* 0x000fc800078e0219 */
[----:B------:R-:W-:-:S04]  /*2f10*/  IMAD R33, R6, UR6, R33 ;  /* 0x0000000606217c24 */ /* 0x000fc8000f8e0221 */
[----:B0-----:R-:W-:-:S06]  /*2f20*/  IMAD.WIDE R34, R33, 0x4, R34 ;  /* 0x0000000421227825 */ /* 0x001fcc00078e0222 */
[----:B------:R-:W2:Y:S04]  /*2f30*/  LDG.E R35, desc[UR10][R34.64] ;  /* 0x0000000a22237981 */ /* 0x000ea8000c1e1900 */
[----:B--2---:R1:W-:Y:S02]  /*2f40*/  STS [R30], R35 ;  /* 0x000000231e007388 */ /* 0x0043e40000000800 */
.L_x_47:
[----:B------:R-:W-:Y:S05]  /*2f50*/  BSYNC.RECONVERGENT B1 ;  /* 0x0000000000017941 */ /* 0x000fea0003800200 */
.L_x_46:
[----:B------:R-:W-:Y:S01]  /*2f60*/  MOV R6, R20 ;  /* 0x0000001400067202 */ /* 0x000fe20000000f00 */
[----:B------:R-:W-:Y:S06]  /*2f70*/  @!P1 BRA `(.L_x_43) ;  /* 0x0000000000289947 */ /* 0x000fec0003800000 */
[----:B------:R-:W-:Y:S02]  /*2f80*/  ISETP.GE.U32.AND P0, PT, R20, UR13, PT ;  /* 0x0000000d14007c0c */ /* 0x000fe4000bf06070 */
[----:B------:R-:W-:-:S11]  /*2f90*/  MOV R6, R27 ;  /* 0x0000001b00067202 */ /* 0x000fd60000000f00 */
[----:B------:R-:W-:Y:S05]  /*2fa0*/  @P0 BRA `(.L_x_43) ;  /* 0x00000000001c0947 */ /* 0x000fea0003800000 */
[----:B01----:R-:W0:Y:S01]  /*2fb0*/  LDC.64 R34, c[0x0][0x380] ;  /* 0x0000e000ff227b82 */ /* 0x003e220000000a00 */
[----:B------:R-:W-:-:S05]  /*2fc0*/  LEA R33, R5, R21, 0x5 ;  /* 0x0000001505217211 */ /* 0x000fca00078e28ff */
[----:B------:R-:W-:-:S04]  /*2fd0*/  IMAD R33, R33, UR6, R32 ;  /* 0x0000000621217c24 */ /* 0x000fc8000f8e0220 */
[----:B0-----:R-:W-:-:S06]  /*2fe0*/  IMAD.WIDE R34, R33, 0x4, R34 ;  /* 0x0000000421227825 */ /* 0x001fcc00078e0222 */
[----:B------:R-:W2:Y:S01]  /*2ff0*/  LDG.E R34, desc[UR10][R34.64] ;  /* 0x0000000a22227981 */ /* 0x000ea2000c1e1900 */
[----:B------:R-:W-:-:S03]  /*3000*/  MOV R6, R27 ;  /* 0x0000001b00067202 */ /* 0x000fc60000000f00 */
[----:B--2---:R2:W-:Y:S04]  /*3010*/  STS [R31], R34 ;  /* 0x000000221f007388 */ /* 0x0045e80000000800 */
.L_x_43:
[----:B------:R-:W-:Y:S05]  /*3020*/  BSYNC.RECONVERGENT B0 ;  /* 0x0000000000007941 */ /* 0x000fea0003800200 */
.L_x_42:
[----:B------:R-:W-:Y:S01]  /*3030*/  ISETP.GE.U32.AND P0, PT, R12, 0x300, PT ;  /* 0x000003000c00780c */ /* 0x000fe20003f06070 */
[----:B------:R-:W-:-:S12]  /*3040*/  BSSY.RECONVERGENT B0, `(.L_x_48) ;  /* 0x000004c000007945 */ /* 0x000fd80003800200 */
[----:B------:R-:W-:Y:S05]  /*3050*/  @!P0 BRA `(.L_x_49) ;  /* 0x0000000400288947 */ /* 0x000fea0003800000 */
.L_x_50:
[C---:B------:R-:W-:Y:S02]  /*3060*/  ISETP.GE.U32.AND P0, PT, R6.reuse, UR13, PT ;  /* 0x0000000d06007c0c */ /* 0x040fe4000bf06070 */
[C---:B---3--:R-:W-:Y:S02]  /*3070*/  IADD3 R37, PT, PT, R6.reuse, 0x100, RZ ;  /* 0x0000010006257810 */ /* 0x048fe40007ffe0ff */
[----:B------:R-:W-:Y:S02]  /*3080*/  IADD3 R33, PT, PT, R6, 0x200, RZ ;  /* 0x0000020006217810 */ /* 0x000fe40007ffe0ff */
[----:B------:R-:W-:Y:S02]  /*3090*/  ISETP.GE.U32.AND P1, PT, R37, UR13, PT ;  /* 0x0000000d25007c0c */ /* 0x000fe4000bf26070 */
[----:B------:R-:W-:-:S05]  /*30a0*/  ISETP.GE.U32.AND P2, PT, R33, UR13, PT ;  /* 0x0000000d21007c0c */ /* 0x000fca000bf46070 */
[----:B-1----:R-:W1:Y:S01]  /*30b0*/  @!P0 S2R R35, SR_CgaCtaId ;  /* 0x0000000000238919 */ /* 0x002e620000008800 */
[----:B0-2---:R-:W-:Y:S01]  /*30c0*/  @!P0 MOV R34, 0x400 ;  /* 0x0000040000228802 */ /* 0x005fe20000000f00 */
[----:B------:R-:W-:-:S03]  /*30d0*/  @!P0 IMAD.HI.U32 R8, R6, 0x38e38e39, RZ ;  /* 0x38e38e3906088827 */ /* 0x000fc600078e00ff */
[----:B------:R-:W-:Y:S01]  /*30e0*/  @!P0 IADD3 R34, PT, PT, R34, 0x1440, RZ ;  /* 0x0000144022228810 */ /* 0x000fe20007ffe0ff */
[----:B------:R-:W0:Y:S01]  /*30f0*/  @!P1 S2R R41, SR_CgaCtaId ;  /* 0x0000000000299919 */ /* 0x000e220000008800 */
[----:B------:R-:W-:Y:S01]  /*3100*/  @!P1 MOV R36, 0x400 ;  /* 0x0000040000249802 */ /* 0x000fe20000000f00 */
[----:B------:R-:W-:Y:S01]  /*3110*/  @!P1 IMAD.HI.U32 R38, R37, 0x38e38e39, RZ ;  /* 0x38e38e3925269827 */ /* 0x000fe200078e00ff */
[----:B------:R-:W-:Y:S02]  /*3120*/  @!P0 SHF.R.U32.HI R8, RZ, 0x3, R8 ;  /* 0x00000003ff088819 */ /* 0x000fe40000011608 */
[----:B------:R-:W-:Y:S01]  /*3130*/  @!P1 IADD3 R36, PT, PT, R36, 0x1440, RZ ;  /* 0x0000144024249810 */ /* 0x000fe20007ffe0ff */
[----:B------:R-:W-:Y:S01]  /*3140*/  @!P2 IMAD.HI.U32 R44, R33, 0x38e38e39, RZ ;  /* 0x38e38e39212ca827 */ /* 0x000fe200078e00ff */
[----:B------:R-:W-:Y:S02]  /*3150*/  @!P1 SHF.R.U32.HI R38, RZ, 0x3, R38 ;  /* 0x00000003ff269819 */ /* 0x000fe40000011626 */
[----:B------:R-:W-:Y:S01]  /*3160*/  @!P0 LEA R42, R5, R8, 0x5 ;  /* 0x00000008052a8211 */ /* 0x000fe200078e28ff */
[----:B------:R-:W-:Y:S01]  /*3170*/  @!P0 IMAD R39, R8, -0x24, R6 ;  /* 0xffffffdc08278824 */ /* 0x000fe200078e0206 */
[----:B------:R-:W-:Y:S01]  /*3180*/  @!P2 SHF.R.U32.HI R44, RZ, 0x3, R44 ;  /* 0x00000003ff2ca819 */ /* 0x000fe2000001162c */
[----:B------:R-:W-:Y:S01]  /*3190*/  @!P1 IMAD R43, R38, -0x24, R37 ;  /* 0xffffffdc262b9824 */ /* 0x000fe200078e0225 */
[----:B-1----:R-:W-:-:S02]  /*31a0*/  @!P0 LEA R40, R35, R34, 0x18 ;  /* 0x0000002223288211 */ /* 0x002fc400078ec0ff */
[----:B------:R-:W1:Y:S01]  /*31b0*/  @!P0 LDC.64 R34, c[0x0][0x380] ;  /* 0x0000e000ff228b82 */ /* 0x000e620000000a00 */
[----:B0-----:R-:W-:Y:S02]  /*31c0*/  @!P1 LEA R36, R41, R36, 0x18 ;  /* 0x0000002429249211 */ /* 0x001fe400078ec0ff */
[----:B------:R-:W-:Y:S02]  /*31d0*/  @!P0 IMAD R41, R39, 0x90, R40 ;  /* 0x0000009027298824 */ /* 0x000fe400078e0228 */
[----:B------:R-:W-:Y:S01]  /*31e0*/  @!P0 IMAD R39, R28, 0x20, R39 ;  /* 0x000000201c278824 */ /* 0x000fe200078e0227 */
[----:B------:R-:W0:Y:S02]  /*31f0*/  @!P2 S2R R40, SR_CgaCtaId ;  /* 0x000000000028a919 */ /* 0x000e240000008800 */
[----:B------:R-:W-:Y:S01]  /*3200*/  @!P0 LEA R8, R8, R41, 0x2 ;  /* 0x0000002908088211 */ /* 0x000fe200078e10ff */
[----:B------:R-:W-:Y:S02]  /*3210*/  @!P0 IMAD R37, R42, UR6, R39 ;  /* 0x000000062a258c24 */ /* 0x000fe4000f8e0227 */
[----:B------:R-:W-:Y:S01]  /*3220*/  @!P1 IMAD R39, R43, 0x90, R36 ;  /* 0x000000902b279824 */ /* 0x000fe200078e0224 */
[----:B------:R-:W-:-:S02]  /*3230*/  @!P1 LEA R43, R28, R43, 0x5 ;  /* 0x0000002b1c2b9211 */ /* 0x000fc400078e28ff */
[----:B------:R-:W-:Y:S02]  /*3240*/  @!P1 LEA R36, R5, R38, 0x5 ;  /* 0x0000002605249211 */ /* 0x000fe400078e28ff */
[----:B------:R-:W-:Y:S02]  /*3250*/  IADD3 R42, PT, PT, R6, 0x300, RZ ;  /* 0x00000300062a7810 */ /* 0x000fe40007ffe0ff */
[----:B------:R-:W-:Y:S01]  /*3260*/  @!P1 LEA R38, R38, R39, 0x2 ;  /* 0x0000002726269211 */ /* 0x000fe200078e10ff */
[----:B------:R-:W-:Y:S01]  /*3270*/  @!P1 IMAD R43, R36, UR6, R43 ;  /* 0x00000006242b9c24 */ /* 0x000fe2000f8e022b */
[----:B------:R-:W-:Y:S01]  /*3280*/  @!P2 MOV R36, 0x400 ;  /* 0x000004000024a802 */ /* 0x000fe20000000f00 */
[----:B-1----:R-:W-:-:S03]  /*3290*/  @!P0 IMAD.WIDE R34, R37, 0x4, R34 ;  /* 0x0000000425228825 */ /* 0x002fc600078e0222 */
[----:B------:R-:W-:Y:S02]  /*32a0*/  @!P2 IADD3 R41, PT, PT, R36, 0x1440, RZ ;  /* 0x000014402429a810 */ /* 0x000fe40007ffe0ff */
[----:B------:R-:W1:Y:S01]  /*32b0*/  @!P1 LDC.64 R36, c[0x0][0x380] ;  /* 0x0000e000ff249b82 */ /* 0x000e620000000a00 */
[----:B------:R-:W-:Y:S01]  /*32c0*/  ISETP.GE.U32.AND P3, PT, R42, UR13, PT ;  /* 0x0000000d2a007c0c */ /* 0x000fe2000bf66070 */
[----:B------:R2:W3:Y:S01]  /*32d0*/  @!P0 LDG.E R39, desc[UR10][R34.64] ;  /* 0x0000000a22278981 */ /* 0x0004e2000c1e1900 */
[----:B------:R-:W-:-:S05]  /*32e0*/  @!P2 IMAD R33, R44, -0x24, R33 ;  /* 0xffffffdc2c21a824 */ /* 0x000fca00078e0221 */
[----:B--2---:R-:W2:Y:S01]  /*32f0*/  @!P2 LDC.64 R34, c[0x0][0x380] ;  /* 0x0000e000ff22ab82 */ /* 0x004ea20000000a00 */
[----:B0-----:R-:W-:Y:S02]  /*3300*/  @!P2 LEA R40, R40, R41, 0x18 ;  /* 0x000000292828a211 */ /* 0x001fe400078ec0ff */
[----:B------:R-:W-:-:S03]  /*3310*/  @!P2 LEA R41, R28, R33, 0x5 ;  /* 0x000000211c29a211 */ /* 0x000fc600078e28ff */
[----:B------:R-:W-:Y:S02]  /*3320*/  @!P2 IMAD R45, R33, 0x90, R40 ;  /* 0x00000090212da824 */ /* 0x000fe400078e0228 */
[----:B------:R-:W-:-:S03]  /*3330*/  @!P2 IMAD R40, R5, 0x20, R44 ;  /* 0x000000200528a824 */ /* 0x000fc600078e022c */
[----:B------:R-:W-:Y:S01]  /*3340*/  @!P2 LEA R33, R44, R45, 0x2 ;  /* 0x0000002d2c21a211 */ /* 0x000fe200078e10ff */
[----:B-1----:R-:W-:Y:S02]  /*3350*/  @!P1 IMAD.WIDE R36, R43, 0x4, R36 ;  /* 0x000000042b249825 */ /* 0x002fe400078e0224 */
[----:B------:R-:W0:Y:S02]  /*3360*/  @!P3 S2R R43, SR_CgaCtaId ;  /* 0x00000000002bb919 */ /* 0x000e240000008800 */
[----:B------:R-:W-:Y:S02]  /*3370*/  @!P2 IMAD R41, R40, UR6, R41 ;  /* 0x000000062829ac24 */ /* 0x000fe4000f8e0229 */
[----:B------:R-:W-:Y:S01]  /*3380*/  @!P3 IMAD.HI.U32 R44, R42, 0x38e38e39, RZ ;  /* 0x38e38e392a2cb827 */ /* 0x000fe200078e00ff */
[----:B------:R-:W4:Y:S04]  /*3390*/  @!P1 LDG.E R37, desc[UR10][R36.64] ;  /* 0x0000000a24259981 */ /* 0x000f28000c1e1900 */
[----:B------:R-:W-:Y:S01]  /*33a0*/  @!P3 SHF.R.U32.HI R44, RZ, 0x3, R44 ;  /* 0x00000003ff2cb819 */ /* 0x000fe2000001162c */
[----:B--2---:R-:W-:Y:S01]  /*33b0*/  @!P2 IMAD.WIDE R40, R41, 0x4, R34 ;  /* 0x000000042928a825 */ /* 0x004fe200078e0222 */
[----:B------:R-:W-:-:S03]  /*33c0*/  @!P3 MOV R34, 0x400 ;  /* 0x000004000022b802 */ /* 0x000fc60000000f00 */
[----:B------:R-:W-:Y:S01]  /*33d0*/  @!P3 IMAD R35, R44, -0x24, R42 ;  /* 0xffffffdc2c23b824 */ /* 0x000fe200078e022a */
[----:B------:R-:W-:Y:S01]  /*33e0*/  @!P3 IADD3 R34, PT, PT, R34, 0x1440, RZ ;  /* 0x000014402222b810 */ /* 0x000fe20007ffe0ff */
[----:B------:R-:W2:Y:S03]  /*33f0*/  @!P2 LDG.E R40, desc[UR10][R40.64] ;  /* 0x0000000a2828a981 */ /* 0x000ea6000c1e1900 */
[----:B0-----:R-:W-:-:S05]  /*3400*/  @!P3 LEA R34, R43, R34, 0x18 ;  /* 0x000000222b22b211 */ /* 0x001fca00078ec0ff */
[----:B------:R-:W-:Y:S01]  /*3410*/  @!P3 IMAD R43, R35, 0x90, R34 ;  /* 0x00000090232bb824 */ /* 0x000fe200078e0222 */
[----:B------:R-:W-:Y:S02]  /*3420*/  @!P3 LEA R35, R28, R35, 0x5 ;  /* 0x000000231c23b211 */ /* 0x000fe400078e28ff */
[----:B------:R-:W-:-:S05]  /*3430*/  @!P3 LEA R34, R5, R44, 0x5 ;  /* 0x0000002c0522b211 */ /* 0x000fca00078e28ff */
[----:B------:R-:W-:Y:S02]  /*3440*/  @!P3 IMAD R45, R34, UR6, R35 ;  /* 0x00000006222dbc24 */ /* 0x000fe4000f8e0223 */
[----:B------:R-:W0:Y:S02]  /*3450*/  @!P3 LDC.64 R34, c[0x0][0x380] ;  /* 0x0000e000ff22bb82 */ /* 0x000e240000000a00 */
[----:B0-----:R-:W-:-:S06]  /*3460*/  @!P3 IMAD.WIDE R34, R45, 0x4, R34 ;  /* 0x000000042d22b825 */ /* 0x001fcc00078e0222 */
[----:B------:R-:W5:Y:S01]  /*3470*/  @!P3 LDG.E R34, desc[UR10][R34.64] ;  /* 0x0000000a2222b981 */ /* 0x000f62000c1e1900 */
[----:B------:R-:W-:Y:S02]  /*3480*/  @!P3 LEA R43, R44, R43, 0x2 ;  /* 0x0000002b2c2bb211 */ /* 0x000fe400078e10ff */
[----:B------:R-:W-:Y:S01]  /*3490*/  IADD3 R6, PT, PT, R6, 0x400, RZ ;  /* 0x0000040006067810 */ /* 0x000fe20007ffe0ff */
[----:B---3--:R3:W-:Y:S03]  /*34a0*/  @!P0 STS [R8], R39 ;  /* 0x0000002708008388 */ /* 0x0087e60000000800 */
[----:B------:R-:W-:Y:S01]  /*34b0*/  ISETP.GE.U32.AND P0, PT, R6, UR12, PT ;  /* 0x0000000c06007c0c */ /* 0x000fe2000bf06070 */
[----:B----4-:R3:W-:Y:S04]  /*34c0*/  @!P1 STS [R38], R37 ;  /* 0x0000002526009388 */ /* 0x0107e80000000800 */
[----:B--2---:R3:W-:Y:S04]  /*34d0*/  @!P2 STS [R33], R40 ;  /* 0x000000282100a388 */ /* 0x0047e80000000800 */
[----:B-----5:R3:W-:Y:S04]  /*34e0*/  @!P3 STS [R43], R34 ;  /* 0x000000222b00b388 */ /* 0x0207e80000000800 */
[----:B------:R-:W-:Y:S05]  /*34f0*/  @!P0 BRA `(.L_x_50) ;  /* 0xfffffff800d88947 */ /* 0x000fea000383ffff */
.L_x_49:
[----:B------:R-:W-:Y:S05]  /*3500*/  BSYNC.RECONVERGENT B0 ;  /* 0x0000000000007941 */ /* 0x000fea0003800200 */
.L_x_48:
[----:B------:R-:W-:Y:S06]  /*3510*/  BAR.SYNC.DEFER_BLOCKING 0x0 ;  /* 0x0000000000007b1d */ /* 0x000fec0000010000 */
[----:B------:R-:W-:-:S05]  /*3520*/  UMOV UR4, URZ ;  /* 0x000000ff00047c82 */ /* 0x000fca0008000000 */
.L_x_58:
[----:B------:R-:W4:Y:S01]  /*3530*/  S2UR UR8, SR_CgaCtaId ;  /* 0x00000000000879c3 */ /* 0x000f220000008800 */
[----:B------:R-:W-:Y:S02]  /*3540*/  UMOV UR5, 0x400 ;  /* 0x0000040000057882 */ /* 0x000fe40000000000 */
[----:B------:R-:W-:-:S04]  /*3550*/  UIADD3 UR5, UPT, UPT, UR5, 0x1440, URZ ;  /* 0x0000144005057890 */ /* 0x000fc8000fffe0ff */
[----:B----4-:R-:W-:-:S04]  /*3560*/  ULEA UR5, UR8, UR5, 0x18 ;  /* 0x0000000508057291 */ /* 0x010fc8000f8ec0ff */
[----:B------:R-:W-:Y:S02]  /*3570*/  UIMAD UR9, UR4, 0x90, UR5 ;  /* 0x00000090040978a4 */ /* 0x000fe4000f8e0205 */
[----:B------:R-:W-:Y:S01]  /*3580*/  UIADD3 UR4, UPT, UPT, UR4, 0x1, URZ ;  /* 0x0000000104047890 */ /* 0x000fe2000fffe0ff */
[----:B------:R-:W-:-:S03]  /*3590*/  UMOV UR5, URZ ;  /* 0x000000ff00057c82 */ /* 0x000fc60008000000 */
[----:B------:R-:W-:-:S11]  /*35a0*/  UISETP.NE.AND UP3, UPT, UR4, 0x20, UPT ;  /* 0x000000200400788c */ /* 0x000fd6000bf65270 */
.L_x_57:
[----:B------:R-:W-:Y:S01]  /*35b0*/  HFMA2 R5, -RZ, RZ, 0, 1.513957977294921875e-05 ;  /* 0x000000feff057431 */ /* 0x000fe200000001ff */
[----:B------:R-:W-:-:S07]  /*35c0*/  MOV R6, RZ ;  /* 0x000000ff00067202 */ /* 0x000fce0000000f00 */
.L_x_54:
[----:B-1----:R-:W1:Y:S01]  /*35d0*/  S2R R35, SR_CgaCtaId ;  /* 0x0000000000237919 */ /* 0x002e620000008800 */
[C---:B---3--:R-:W-:Y:S02]  /*35e0*/  PRMT R8, R5.reuse, 0x8880, RZ ;  /* 0x0000888005087816 */ /* 0x048fe400000000ff */
[----:B0-2---:R-:W-:Y:S02]  /*35f0*/  LOP3.LUT R34, R5, 0xffff, RZ, 0xc0, !PT ;  /* 0x0000ffff05227812 */ /* 0x005fe400078ec0ff */
[----:B------:R-:W-:Y:S02]  /*3600*/  R2UR UR8, R8 ;  /* 0x00000000080872ca */ /* 0x000fe400000e0000 */
[----:B------:R-:W-:Y:S02]  /*3610*/  PRMT R33, R34, 0x8880, RZ ;  /* 0x0000888022217816 */ /* 0x000fe400000000ff */
[----:B------:R-:W-:Y:S02]  /*3620*/  MOV R8, 0x400 ;  /* 0x0000040000087802 */ /* 0x000fe40000000f00 */
[----:B------:R-:W-:-:S07]  /*3630*/  MOV R36, 0xfe ;  /* 0x000000fe00247802 */ /* 0x000fce0000000f00 */
[----:B------:R-:W-:Y:S01]  /*3640*/  UIMAD UR8, UR8, 0x90, UR9 ;  /* 0x00000090080878a4 */ /* 0x000fe2000f8e0209 */
[----:B-1----:R-:W-:Y:S01]  /*3650*/  LEA R35, R35, R8, 0x18 ;  /* 0x0000000823237211 */ /* 0x002fe200078ec0ff */
[----:B------:R-:W-:Y:S01]  /*3660*/  IMAD.IADD R8, R33, 0x1, R10 ;  /* 0x0000000121087824 */ /* 0x000fe200078e020a */
[----:B------:R-:W-:-:S03]  /*3670*/  PRMT R33, R34, 0x8880, RZ ;  /* 0x0000888022217816 */ /* 0x000fc600000000ff */
[----:B------:R-:W-:-:S07]  /*3680*/  IMAD R8, R8, 0x90, R35 ;  /* 0x0000009008087824 */ /* 0x000fce00078e0223 */
.L_x_53:
[C---:B------:R-:W-:Y:S01]  /*3690*/  LOP3.LUT R34, R36.reuse, 0xffff, RZ, 0xc0, !PT ;  /* 0x0000ffff24227812 */ /* 0x040fe200078ec0ff */
[----:B------:R-:W-:Y:S01]  /*36a0*/  BSSY.RECONVERGENT B0, `(.L_x_51) ;  /* 0x0000055000007945 */ /* 0x000fe20003800200 */
[----:B------:R-:W-:Y:S02]  /*36b0*/  PRMT R41, R36, 0x8880, RZ ;  /* 0x0000888024297816 */ /* 0x000fe400000000ff */
[----:B------:R-:W-:Y:S02]  /*36c0*/  PRMT R34, R34, 0x8880, RZ ;  /* 0x0000888022227816 */ /* 0x000fe400000000ff */
[----:B------:R-:W-:Y:S02]  /*36d0*/  IADD3 R36, PT, PT, R36, 0x1, RZ ;  /* 0x0000000124247810 */ /* 0x000fe40007ffe0ff */
[C---:B------:R-:W-:Y:S02]  /*36e0*/  IADD3 R35, PT, PT, R34.reuse, R7, RZ ;  /* 0x0000000722237210 */ /* 0x040fe40007ffe0ff */
[C---:B------:R-:W-:Y:S01]  /*36f0*/  IADD3 R37, PT, PT, R34.reuse, UR5, RZ ;  /* 0x0000000522257c10 */ /* 0x040fe2000fffe0ff */
[----:B------:R-:W-:Y:S01]  /*3700*/  IMAD R34, R34, 0x7, R33 ;  /* 0x0000000722227824 */ /* 0x000fe200078e0221 */
[----:B------:R-:W-:-:S02]  /*3710*/  LEA R39, R35, R8, 0x2 ;  /* 0x0000000823277211 */ /* 0x000fc400078e10ff */
[----:B------:R-:W-:Y:S02]  /*3720*/  LEA R37, R37, UR8, 0x2 ;  /* 0x0000000825257c11 */ /* 0x000fe4000f8e10ff */
[----:B------:R-:W-:Y:S01]  /*3730*/  SHF.L.U32 R40, R34, 0x2, RZ ;  /* 0x0000000222287819 */ /* 0x000fe200000006ff */
[----:B------:R-:W-:Y:S04]  /*3740*/  LDS R35, [R39+0x128] ;  /* 0x0001280027237984 */ /* 0x000fe80000000800 */
[----:B------:R-:W0:Y:S01]  /*3750*/  LDS R38, [R37+0x128] ;  /* 0x0001280025267984 */ /* 0x000e220000000800 */
[----:B------:R-:W1:Y:S01]  /*3760*/  LDC R40, c[0x3][R40+0x60] ;  /* 0x00c0180028287b82 */ /* 0x000e620000000800 */
[----:B0-----:R-:W-:Y:S01]  /*3770*/  FADD R34, R35, -R38 ;  /* 0x8000002623227221 */ /* 0x001fe20000000000 */
[----:B------:R-:W-:Y:S01]  /*3780*/  MOV R35, R41 ;  /* 0x0000002900237202 */ /* 0x000fe20000000f00 */
[----:B------:R-:W-:-:S03]  /*3790*/  HFMA2 R38, -RZ, RZ, 1.875, 0 ;  /* 0x3f800000ff267431 */ /* 0x000fc600000001ff */
[----:B------:R-:W-:Y:S02]  /*37a0*/  FSETP.NEU.AND P0, PT, R34, 1, PT ;  /* 0x3f8000002200780b */ /* 0x000fe40003f0d000 */
[----:B------:R-:W-:Y:S02]  /*37b0*/  ISETP.GE.AND P1, PT, R35, 0x2, PT ;  /* 0x000000022300780c */ /* 0x000fe40003f26270 */
[----:B-1----:R-:W-:-:S09]  /*37c0*/  I2FP.F32.S32 R35, R40 ;  /* 0x0000002800237245 */ /* 0x002fd20000201400 */
[----:B------:R-:W-:Y:S05]  /*37d0*/  @!P0 BRA `(.L_x_52) ;  /* 0x0000000400048947 */ /* 0x000fea0003800000 */
[----:B------:R-:W-:-:S13]  /*37e0*/  FSETP.NAN.AND P0, PT, |R34|, |R34|, PT ;  /* 0x400000222200720b */ /* 0x000fda0003f08200 */
[----:B------:R-:W-:Y:S01]  /*37f0*/  @P0 FADD R38, R34, 2 ;  /* 0x4000000022260421 */ /* 0x000fe20000000000 */
[----:B------:R-:W-:Y:S06]  /*3800*/  @P0 BRA `(.L_x_52) ;  /* 0x0000000000f80947 */ /* 0x000fec0003800000 */
[C---:B------:R-:W-:Y:S01]  /*3810*/  FMUL R37, |R34|.reuse, 16777216 ;  /* 0x4b80000022257820 */ /* 0x040fe20000400200 */
[----:B------:R-:W-:-:S04]  /*3820*/  FSETP.GEU.AND P0, PT, |R34|, 1.175494350822287508e-38, PT ;  /* 0x008000002200780b */ /* 0x000fc80003f0e200 */
[----:B------:R-:W-:-:S05]  /*3830*/  FSEL R37, R37, |R34|, !P0 ;  /* 0x4000002225257208 */ /* 0x000fca0004000000 */
[----:B------:R-:W-:-:S05]  /*3840*/  VIADD R38, R37, 0xc0cafb0d ;  /* 0xc0cafb0d25267836 */ /* 0x000fca0000000000 */
[----:B------:R-:W-:-:S04]  /*3850*/  LOP3.LUT R38, R38, 0xff800000, RZ, 0xc0, !PT ;  /* 0xff80000026267812 */ /* 0x000fc800078ec0ff */
[-C--:B------:R-:W-:Y:S02]  /*3860*/  IADD3 R37, PT, PT, R37, -R38.reuse, RZ ;  /* 0x8000002625257210 */ /* 0x080fe40007ffe0ff */
[----:B------:R-:W-:-:S03]  /*3870*/  I2FP.F32.S32 R38, R38 ;  /* 0x0000002600267245 */ /* 0x000fc60000201400 */
[C---:B------:R-:W-:Y:S01]  /*3880*/  FADD R43, R37.reuse, 1 ;  /* 0x3f800000252b7421 */ /* 0x040fe20000000000 */
[----:B------:R-:W-:-:S03]  /*3890*/  FADD R40, R37, -1 ;  /* 0xbf80000025287421 */ /* 0x000fc60000000000 */
[----:B------:R-:W0:Y:S01]  /*38a0*/  MUFU.RCP R39, R43 ;  /* 0x0000002b00277308 */ /* 0x000e220000001000 */
[----:B------:R-:W-:-:S04]  /*38b0*/  FADD R42, R40, R40 ;  /* 0x00000028282a7221 */ /* 0x000fc80000000000 */
[----:B0-----:R-:W-:-:S04]  /*38c0*/  FMUL R37, R39, R42 ;  /* 0x0000002a27257220 */ /* 0x001fc80000400000 */
[----:B------:R-:W-:-:S04]  /*38d0*/  FADD R41, R40, -R37 ;  /* 0x8000002528297221 */ /* 0x000fc80000000000 */
[----:B------:R-:W-:-:S04]  /*38e0*/  FADD R41, R41, R41 ;  /* 0x0000002929297221 */ /* 0x000fc80000000000 */
[-C--:B------:R-:W-:Y:S01]  /*38f0*/  FFMA R40, R40, -R37.reuse, R41 ;  /* 0x8000002528287223 */ /* 0x080fe20000000029 */
[----:B------:R-:W-:Y:S02]  /*3900*/  FSEL R41, RZ, -24, P0 ;  /* 0xc1c00000ff297808 */ /* 0x000fe40000000000 */
[----:B------:R-:W-:Y:S01]  /*3910*/  FSETP.NEU.AND P0, PT, |R34|, +INF , PT ;  /* 0x7f8000002200780b */ /* 0x000fe20003f0d200 */
[----:B------:R-:W-:Y:S01]  /*3920*/  FMUL R39, R39, R40 ;  /* 0x0000002827277220 */ /* 0x000fe20000400000 */
[C---:B------:R-:W-:Y:S01]  /*3930*/  FMUL R40, R37.reuse, R37 ;  /* 0x0000002525287220 */ /* 0x040fe20000400000 */
[----:B------:R-:W-:Y:S01]  /*3940*/  FFMA R42, R38, 1.1920928955078125e-07, R41 ;  /* 0x34000000262a7823 */ /* 0x000fe20000000029 */
[----:B------:R-:W-:Y:S02]  /*3950*/  MOV R41, 0x3a2c32e4 ;  /* 0x3a2c32e400297802 */ /* 0x000fe40000000f00 */
[----:B------:R-:W-:Y:S01]  /*3960*/  FSETP.NEU.AND P0, PT, R34, RZ, P0 ;  /* 0x000000ff2200720b */ /* 0x000fe2000070d000 */
[----:B------:R-:W-:-:S02]  /*3970*/  FFMA R38, R37, 1.4426950216293334961, R42 ;  /* 0x3fb8aa3b25267823 */ /* 0x000fc4000000002a */
[----:B------:R-:W-:Y:S02]  /*3980*/  FFMA R41, R40, R41, 0.0032181653659790754318 ;  /* 0x3b52e7db28297423 */ /* 0x000fe40000000029 */
[----:B------:R-:W-:Y:S02]  /*3990*/  FADD R42, R42, -R38 ;  /* 0x800000262a2a7221 */ /* 0x000fe40000000000 */
[C---:B------:R-:W-:Y:S02]  /*39a0*/  FFMA R41, R40.reuse, R41, 0.018033718690276145935 ;  /* 0x3c93bb7328297423 */ /* 0x040fe40000000029 */
[----:B------:R-:W-:Y:S02]  /*39b0*/  FFMA R42, R37, 1.4426950216293334961, R42 ;  /* 0x3fb8aa3b252a7823 */ /* 0x000fe4000000002a */
[----:B------:R-:W-:Y:S02]  /*39c0*/  FFMA R41, R40, R41, 0.12022458761930465698 ;  /* 0x3df6384f28297423 */ /* 0x000fe40000000029 */
[----:B------:R-:W-:Y:S01]  /*39d0*/  FFMA R42, R39, 1.4426950216293334961, R42 ;  /* 0x3fb8aa3b272a7823 */ /* 0x000fe2000000002a */
[----:B------:R-:W-:Y:S01]  /*39e0*/  @!P0 FADD R34, R34, R34 ;  /* 0x0000002222228221 */ /* 0x000fe20000000000 */
[----:B------:R-:W-:-:S02]  /*39f0*/  FMUL R40, R40, R41 ;  /* 0x0000002928287220 */ /* 0x000fc40000400000 */
[----:B------:R-:W-:Y:S02]  /*3a00*/  FFMA R41, R37, 1.9251366722983220825e-08, R42 ;  /* 0x32a55e3425297823 */ /* 0x000fe4000000002a */
        /* <DEDUP_REMOVED lines=12> */
[----:B------:R-:W-:Y:S01]  /*3ad0*/  FFMA R41, R41, 2, R42 ;  /* 0x4000000029297823 */ /* 0x000fe2000000002a */
[----:B0-----:R-:W-:Y:S01]  /*3ae0*/  FADD R38, R37, -R40 ;  /* 0x8000002825267221 */ /* 0x001fe20000000000 */
[----:B------:R-:W-:Y:S02]  /*3af0*/  FSETP.GT.AND P2, PT, R40, RZ, PT ;  /* 0x000000ff2800720b */ /* 0x000fe40003f44000 */
[----:B------:R-:W0:Y:S01]  /*3b00*/  F2I.NTZ R40, R37 ;  /* 0x0000002500287305 */ /* 0x000e220000203100 */
[----:B------:R-:W-:-:S04]  /*3b10*/  FADD R38, R38, R41 ;  /* 0x0000002926267221 */ /* 0x000fc80000000000 */
[----:B------:R-:W-:-:S04]  /*3b20*/  FFMA R39, R38, R39, 0.0013391353422775864601 ;  /* 0x3aaf85ed26277423 */ /* 0x000fc80000000027 */
[----:B------:R-:W-:-:S04]  /*3b30*/  FFMA R39, R38, R39, 0.0096188392490148544312 ;  /* 0x3c1d985626277423 */ /* 0x000fc80000000027 */
[----:B------:R-:W-:-:S04]  /*3b40*/  FFMA R39, R38, R39, 0.055503588169813156128 ;  /* 0x3d6357bb26277423 */ /* 0x000fc80000000027 */
[----:B------:R-:W-:-:S04]  /*3b50*/  FFMA R39, R38, R39, 0.24022644758224487305 ;  /* 0x3e75fdec26277423 */ /* 0x000fc80000000027 */
[----:B------:R-:W-:Y:S01]  /*3b60*/  FFMA R41, R38, R39, 0.69314718246459960938 ;  /* 0x3f31721826297423 */ /* 0x000fe20000000027 */
[----:B------:R-:W-:-:S03]  /*3b70*/  SEL R39, RZ, 0x83000000, P2 ;  /* 0x83000000ff277807 */ /* 0x000fc60001000000 */
[----:B------:R-:W-:Y:S01]  /*3b80*/  FFMA R41, R38, R41, 1 ;  /* 0x3f80000026297423 */ /* 0x000fe20000000029 */
[----:B------:R-:W-:Y:S02]  /*3b90*/  IADD3 R38, PT, PT, R39, 0x7f000000, RZ ;  /* 0x7f00000027267810 */ /* 0x000fe40007ffe0ff */
[----:B0-----:R-:W-:-:S03]  /*3ba0*/  LEA R40, R40, -R39, 0x17 ;  /* 0x8000002728287211 */ /* 0x001fc600078eb8ff */
[----:B------:R-:W-:Y:S01]  /*3bb0*/  FMUL R41, R38, R41 ;  /* 0x0000002926297220 */ /* 0x000fe20000400000 */
[----:B------:R-:W-:-:S03]  /*3bc0*/  FSEL R38, RZ, +INF , !P4 ;  /* 0x7f800000ff267808 */ /* 0x000fc60006000000 */
[----:B------:R-:W-:Y:S01]  /*3bd0*/  @!P3 FMUL R38, R40, R41 ;  /* 0x000000292826b220 */ /* 0x000fe20000400000 */
[----:B------:R-:W-:-:S07]  /*3be0*/  @!P0 LOP3.LUT R38, R34, 0x7fffffff, RZ, 0xc0, !PT ;  /* 0x7fffffff22268812 */ /* 0x000fce00078ec0ff */
.L_x_52:
[----:B------:R-:W-:Y:S05]  /*3bf0*/  BSYNC.RECONVERGENT B0 ;  /* 0x0000000000007941 */ /* 0x000fea0003800200 */
.L_x_51:
        /* <DEDUP_REMOVED lines=21> */
.L_x_56:
[----:B------:R-:W-:Y:S05]  /*3d50*/  BSYNC.RECONVERGENT B2 ;  /* 0x0000000000027941 */ /* 0x000fea0003800200 */
.L_x_55:
[----:B------:R-:W-:Y:S01]  /*3d60*/  HFMA2 R6, -RZ, RZ, 0.96630859375, -0.0022525787353515625 ;  /* 0x3bbb989dff067431 */ /* 0x000fe200000001ff */
[----:B------:R-:W-:Y:S01]  /*3d70*/  ULEA UR8, UR5, UR9, 0x2 ;  /* 0x0000000905087291 */ /* 0x000fe2000f8e10ff */
[----:B------:R-:W-:Y:S01]  /*3d80*/  IMAD.MOV.U32 R35, RZ, RZ, 0x437c0000 ;  /* 0x437c0000ff237424 */ /* 0x000fe200078e00ff */
[----:B------:R-:W-:-:S04]  /*3d90*/  UIADD3 UR5, UPT, UPT, UR5, 0x1, URZ ;  /* 0x0000000105057890 */ /* 0x000fc8000fffe0ff */
[----:B------:R-:W-:Y:S01]  /*3da0*/  UISETP.NE.AND UP0, UPT, UR5, 0x20, UPT ;  /* 0x000000200500788c */ /* 0x000fe2000bf05270 */
[----:B------:R-:W-:Y:S02]  /*3db0*/  FFMA.SAT R6, R5, R6, 0.5 ;  /* 0x3f00000005067423 */ /* 0x000fe40000002006 */
[----:B------:R-:W0:Y:S02]  /*3dc0*/  LDS R33, [UR8] ;  /* 0x00000008ff217984 */ /* 0x000e240008000800 */
        /* <DEDUP_REMOVED lines=9> */
[----:B------:R-:W-:Y:S06]  /*3e60*/  BRA.U UP0, `(.L_x_57) ;  /* 0xfffffff500d07547 */ /* 0x000fec000b83ffff */
[----:B------:R-:W-:Y:S05]  /*3e70*/  BRA.U UP3, `(.L_x_58) ;  /* 0xfffffff503ac7547 */ /* 0x000fea000b83ffff */
[----:B------:R-:W-:-:S05]  /*3e80*/  UMOV UR4, URZ ;  /* 0x000000ff00047c82 */ /* 0x000fca0008000000 */
.L_x_67:
[----:B------:R-:W0:Y:S01]  /*3e90*/  S2UR UR8, SR_CgaCtaId ;  /* 0x00000000000879c3 */ /* 0x000e220000008800 */
[----:B------:R-:W-:Y:S02]  /*3ea0*/  UMOV UR5, 0x400 ;  /* 0x0000040000057882 */ /* 0x000fe40000000000 */
[----:B------:R-:W-:-:S04]  /*3eb0*/  UIADD3 UR5, UPT, UPT, UR5, 0x1440, URZ ;  /* 0x0000144005057890 */ /* 0x000fc8000fffe0ff */
[----:B0-----:R-:W-:-:S04]  /*3ec0*/  ULEA UR5, UR8, UR5, 0x18 ;  /* 0x0000000508057291 */ /* 0x001fc8000f8ec0ff */
[----:B------:R-:W-:Y:S02]  /*3ed0*/  UIMAD UR9, UR4, 0x90, UR5 ;  /* 0x00000090040978a4 */ /* 0x000fe4000f8e0205 */
[----:B------:R-:W-:Y:S01]  /*3ee0*/  UIADD3 UR4, UPT, UPT, UR4, 0x1, URZ ;  /* 0x0000000104047890 */ /* 0x000fe2000fffe0ff */
[----:B------:R-:W-:-:S03]  /*3ef0*/  UMOV UR5, URZ ;  /* 0x000000ff00057c82 */ /* 0x000fc60008000000 */
[----:B------:R-:W-:-:S11]  /*3f00*/  UISETP.NE.AND UP3, UPT, UR4, 0x20, UPT ;  /* 0x000000200400788c */ /* 0x000fd6000bf65270 */
.L_x_66:
[----:B------:R-:W-:Y:S01]  /*3f10*/  HFMA2 R5, -RZ, RZ, 0, 1.513957977294921875e-05 ;  /* 0x000000feff057431 */ /* 0x000fe200000001ff */
[----:B------:R-:W-:-:S07]  /*3f20*/  MOV R6, RZ ;  /* 0x000000ff00067202 */ /* 0x000fce0000000f00 */
.L_x_63:
[----:B------:R-:W0:Y:S01]  /*3f30*/  S2R R35, SR_CgaCtaId ;  /* 0x0000000000237919 */ /* 0x000e220000008800 */
[C---:B------:R-:W-:Y:S02]  /*3f40*/  PRMT R8, R5.reuse, 0x8880, RZ ;  /* 0x0000888005087816 */ /* 0x040fe400000000ff */
[----:B------:R-:W-:Y:S02]  /*3f50*/  LOP3.LUT R34, R5, 0xffff, RZ, 0xc0, !PT ;  /* 0x0000ffff05227812 */ /* 0x000fe400078ec0ff */
[----:B------:R-:W-:Y:S02]  /*3f60*/  R2UR UR8, R8 ;  /* 0x00000000080872ca */ /* 0x000fe400000e0000 */
[----:B------:R-:W-:Y:S02]  /*3f70*/  MOV R8, 0x400 ;  /* 0x0000040000087802 */ /* 0x000fe40000000f00 */
[C---:B------:R-:W-:Y:S02]  /*3f80*/  PRMT R33, R34.reuse, 0x8880, RZ ;  /* 0x0000888022217816 */ /* 0x040fe400000000ff */
[----:B------:R-:W-:-:S07]  /*3f90*/  PRMT R34, R34, 0x8880, RZ ;  /* 0x0000888022227816 */ /* 0x000fce00000000ff */
[----:B------:R-:W-:Y:S01]  /*3fa0*/  UIMAD UR8, UR8, 0x90, UR9 ;  /* 0x00000090080878a4 */ /* 0x000fe2000f8e0209 */
[----:B0-----:R-:W-:Y:S02]  /*3fb0*/  LEA R35, R35, R8, 0x18 ;  /* 0x0000000823237211 */ /* 0x001fe400078ec0ff */
[----:B------:R-:W-:Y:S02]  /*3fc0*/  IADD3 R8, PT, PT, R14, R33, RZ ;  /* 0x000000210e087210 */ /* 0x000fe40007ffe0ff */
[----:B------:R-:W-:-:S03]  /*3fd0*/  MOV R33, 0xfe ;  /* 0x000000fe00217802 */ /* 0x000fc60000000f00 */
[----:B------:R-:W-:-:S07]  /*3fe0*/  IMAD R8, R8, 0x90, R35 ;  /* 0x0000009008087824 */ /* 0x000fce00078e0223 */
.L_x_62:
[----:B------:R-:W-:Y:S01]  /*3ff0*/  LOP3.LUT R35, R33, 0xffff, RZ, 0xc0, !PT ;  /* 0x0000ffff21237812 */ /* 0x000fe200078ec0ff */
[----:B------:R-:W-:Y:S03]  /*4000*/  BSSY.RECONVERGENT B0, `(.L_x_59) ;  /* 0x0000052000007945 */ /* 0x000fe60003800200 */
[----:B------:R-:W-:-:S04]  /*4010*/  PRMT R35, R35, 0x8880, RZ ;  /* 0x0000888023237816 */ /* 0x000fc800000000ff */
[C---:B------:R-:W-:Y:S02]  /*4020*/  IADD3 R37, PT, PT, R35.reuse, R7, RZ ;  /* 0x0000000723257210 */ /* 0x040fe40007ffe0ff */
[C---:B------:R-:W-:Y:S01]  /*4030*/  IADD3 R36, PT, PT, R35.reuse, UR5, RZ ;  /* 0x0000000523247c10 */ /* 0x040fe2000fffe0ff */
[----:B------:R-:W-:Y:S01]  /*4040*/  IMAD R35, R35, 0x7, R34 ;  /* 0x0000000723237824 */ /* 0x000fe200078e0222 */
[----:B------:R-:W-:Y:S02]  /*4050*/  LEA R38, R37, R8, 0x2 ;  /* 0x0000000825267211 */ /* 0x000fe400078e10ff */
[----:B------:R-:W-:Y:S01]  /*4060*/  LEA R39, R36, UR8, 0x2 ;  /* 0x0000000824277c11 */ /* 0x000fe2000f8e10ff */
[----:B------:R-:W-:Y:S02]  /*4070*/  IMAD.SHL.U32 R35, R35, 0x4, RZ ;  /* 0x0000000423237824 */ /* 0x000fe400078e00ff */
        /* <DEDUP_REMOVED lines=11> */
[----:B------:R-:W-:Y:S02]  /*4130*/  FSETP.NEU.AND P3, PT, R36, RZ, PT ;  /* 0x000000ff2400720b */ /* 0x000fe40003f6d000 */
[----:B------:R-:W-:-:S04]  /*4140*/  FSEL R37, R37, |R36|, !P0 ;  /* 0x4000002425257208 */ /* 0x000fc80004000000 */
[----:B------:R-:W-:-:S04]  /*4150*/  IADD3 R38, PT, PT, R37, -0x3f3504f3, RZ ;  /* 0xc0cafb0d25267810 */ /* 0x000fc80007ffe0ff */
        /* <DEDUP_REMOVED lines=10> */
[----:B------:R-:W-:Y:S01]  /*4200*/  FFMA R40, R40, -R37, R41 ;  /* 0x8000002528287223 */ /* 0x000fe20000000029 */
[----:B------:R-:W-:-:S03]  /*4210*/  FSEL R41, RZ, -24, P0 ;  /* 0xc1c00000ff297808 */ /* 0x000fc60000000000 */
[----:B------:R-:W-:Y:S01]  /*4220*/  FMUL R39, R39, R40 ;  /* 0x0000002827277220 */ /* 0x000fe20000400000 */
[----:B------:R-:W-:Y:S01]  /*4230*/  FMUL R40, R37, R37 ;  /* 0x0000002525287220 */ /* 0x000fe20000400000 */
[----:B------:R-:W-:Y:S01]  /*4240*/  FFMA R42, R38, 1.1920928955078125e-07, R41 ;  /* 0x34000000262a7823 */ /* 0x000fe20000000029 */
[----:B------:R-:W-:-:S03]  /*4250*/  MOV R41, 0x3a2c32e4 ;  /* 0x3a2c32e400297802 */ /* 0x000fc60000000f00 */
[C---:B------:R-:W-:Y:S02]  /*4260*/  FFMA R38, R37.reuse, 1.4426950216293334961, R42 ;  /* 0x3fb8aa3b25267823 */ /* 0x040fe4000000002a */
[----:B------:R-:W-:Y:S02]  /*4270*/  FFMA R41, R40, R41, 0.0032181653659790754318 ;  /* 0x3b52e7db28297423 */ /* 0x000fe40000000029 */
[----:B------:R-:W-:Y:S02]  /*4280*/  FADD R42, R42, -R38 ;  /* 0x800000262a2a7221 */ /* 0x000fe40000000000 */
[C---:B------:R-:W-:Y:S02]  /*4290*/  FFMA R41, R40.reuse, R41, 0.018033718690276145935 ;  /* 0x3c93bb7328297423 */ /* 0x040fe40000000029 */
[----:B------:R-:W-:Y:S02]  /*42a0*/  FFMA R42, R37, 1.4426950216293334961, R42 ;  /* 0x3fb8aa3b252a7823 */ /* 0x000fe4000000002a */
[----:B------:R-:W-:-:S02]  /*42b0*/  FFMA R41, R40, R41, 0.12022458761930465698 ;  /* 0x3df6384f28297423 */ /* 0x000fc40000000029 */
[----:B------:R-:W-:Y:S02]  /*42c0*/  FFMA R42, R39, 1.4426950216293334961, R42 ;  /* 0x3fb8aa3b272a7823 */ /* 0x000fe4000000002a */
[----:B------:R-:W-:Y:S02]  /*42d0*/  FMUL R40, R40, R41 ;  /* 0x0000002928287220 */ /* 0x000fe40000400000 */
        /* <DEDUP_REMOVED lines=16> */
[----:B------:R0:W1:Y:S01]  /*43e0*/  F2I.NTZ R40, R37 ;  /* 0x0000002500287305 */ /* 0x0000620000203100 */
[----:B------:R-:W-:-:S04]  /*43f0*/  FADD R38, R38, R41 ;  /* 0x0000002926267221 */ /* 0x000fc80000000000 */
[----:B------:R-:W-:-:S04]  /*4400*/  FFMA R39, R38, R39, 0.0013391353422775864601 ;  /* 0x3aaf85ed26277423 */ /* 0x000fc80000000027 */
[----:B------:R-:W-:Y:S01]  /*4410*/  FFMA R39, R38, R39, 0.0096188392490148544312 ;  /* 0x3c1d985626277423 */ /* 0x000fe20000000027 */
[----:B0-----:R-:W-:-:S03]  /*4420*/  FSEL R37, RZ, +INF , !P2 ;  /* 0x7f800000ff257808 */ /* 0x001fc60005000000 */
[----:B------:R-:W-:-:S04]  /*4430*/  FFMA R39, R38, R39, 0.055503588169813156128 ;  /* 0x3d6357bb26277423 */ /* 0x000fc80000000027 */
[----:B------:R-:W-:-:S04]  /*4440*/  FFMA R39, R38, R39, 0.24022644758224487305 ;  /* 0x3e75fdec26277423 */ /* 0x000fc80000000027 */
[----:B------:R-:W-:Y:S01]  /*4450*/  FFMA R41, R38, R39, 0.69314718246459960938 ;  /* 0x3f31721826297423 */ /* 0x000fe20000000027 */
[----:B------:R-:W-:Y:S02]  /*4460*/  SEL R39, RZ, 0x83000000, P0 ;  /* 0x83000000ff277807 */ /* 0x000fe40000000000 */
[----:B------:R-:W-:Y:S01]  /*4470*/  FSETP.NEU.AND P0, PT, |R36|, +INF , PT ;  /* 0x7f8000002400780b */ /* 0x000fe20003f0d200 */
[----:B------:R-:W-:Y:S01]  /*4480*/  FFMA R41, R38, R41, 1 ;  /* 0x3f80000026297423 */ /* 0x000fe20000000029 */
[----:B------:R-:W-:Y:S02]  /*4490*/  IADD3 R38, PT, PT, R39, 0x7f000000, RZ ;  /* 0x7f00000027267810 */ /* 0x000fe40007ffe0ff */
[----:B-1----:R-:W-:-:S03]  /*44a0*/  LEA R40, R40, -R39, 0x17 ;  /* 0x8000002728287211 */ /* 0x002fc600078eb8ff */
[----:B------:R-:W-:-:S04]  /*44b0*/  FMUL R41, R38, R41 ;  /* 0x0000002926297220 */ /* 0x000fc80000400000 */
[----:B------:R-:W-:Y:S02]  /*44c0*/  @!P1 FMUL R37, R40, R41 ;  /* 0x0000002928259220 */ /* 0x000fe40000400000 */
[----:B------:R-:W-:Y:S05]  /*44d0*/  @P0 BRA P3, `(.L_x_60) ;  /* 0x0000000000100947 */ /* 0x000fea0001800000 */
[----:B------:R-:W-:-:S05]  /*44e0*/  FADD R36, R36, R36 ;  /* 0x0000002424247221 */ /* 0x000fca0000000000 */
[----:B------:R-:W-:Y:S01]  /*44f0*/  LOP3.LUT R37, R36, 0x7fffffff, RZ, 0xc0, !PT ;  /* 0x7fffffff24257812 */ /* 0x000fe200078ec0ff */
[----:B------:R-:W-:Y:S06]  /*4500*/  BRA `(.L_x_60) ;  /* 0x0000000000047947 */ /* 0x000fec0003800000 */
.L_x_61:
[----:B------:R-:W-:-:S07]  /*4510*/  FADD R37, R36, 2 ;  /* 0x4000000024257421 */ /* 0x000fce0000000000 */
.L_x_60:
[----:B------:R-:W-:Y:S05]  /*4520*/  BSYNC.RECONVERGENT B0 ;  /* 0x0000000000007941 */ /* 0x000fea0003800200 */
.L_x_59:
[C---:B------:R-:W-:Y:S02]  /*4530*/  PRMT R36, R33.reuse, 0x8880, RZ ;  /* 0x0000888021247816 */ /* 0x040fe400000000ff */
[----:B------:R-:W-:Y:S02]  /*4540*/  I2FP.F32.S32 R35, R35 ;  /* 0x0000002300237245 */ /* 0x000fe40000201400 */
[----:B------:R-:W-:Y:S02]  /*4550*/  ISETP.GE.AND P0, PT, R36, 0x2, PT ;  /* 0x000000022400780c */ /* 0x000fe40003f06270 */
[----:B------:R-:W-:Y:S01]  /*4560*/  IADD3 R33, PT, PT, R33, 0x1, RZ ;  /* 0x0000000121217810 */ /* 0x000fe20007ffe0ff */
[----:B------:R-:W-:-:S10]  /*4570*/  FFMA R6, R35, R37, R6 ;  /* 0x0000002523067223 */ /* 0x000fd40000000006 */
[----:B------:R-:W-:Y:S05]  /*4580*/  @!P0 BRA `(.L_x_62) ;  /* 0xfffffff800988947 */ /* 0x000fea000383ffff */
[C---:B------:R-:W-:Y:S01]  /*4590*/  PRMT R8, R5.reuse, 0x8880, RZ ;  /* 0x0000888005087816 */ /* 0x040fe200000000ff */
[----:B------:R-:W-:-:S03]  /*45a0*/  VIADD R5, R5, 0x1 ;  /* 0x0000000105057836 */ /* 0x000fc60000000000 */
        /* <DEDUP_REMOVED lines=17> */
.L_x_65:
[----:B------:R-:W-:Y:S05]  /*46c0*/  BSYNC.RECONVERGENT B2 ;  /* 0x0000000000027941 */ /* 0x000fea0003800200 */
.L_x_64:
[----:B------:R-:W-:Y:S01]  /*46d0*/  HFMA2 R6, -RZ, RZ, 0.96630859375, -0.0022525787353515625 ;  /* 0x3bbb989dff067431 */ /* 0x000fe200000001ff */
[----:B------:R-:W-:Y:S01]  /*46e0*/  ULEA UR8, UR5, UR9, 0x2 ;  /* 0x0000000905087291 */ /* 0x000fe2000f8e10ff */
[----:B------:R-:W-:Y:S01]  /*46f0*/  MOV R35, 0x437c0000 ;  /* 0x437c000000237802 */ /* 0x000fe20000000f00 */
        /* <DEDUP_REMOVED lines=16> */
.L_x_76:
        /* <DEDUP_REMOVED lines=8> */
.L_x_75:
[----:B------:R-:W-:Y:S01]  /*4880*/  HFMA2 R5, -RZ, RZ, 0, 1.513957977294921875e-05 ;  /* 0x000000feff057431 */ /* 0x000fe200000001ff */
[----:B------:R-:W-:-:S07]  /*4890*/  MOV R6, RZ ;  /* 0x000000ff00067202 */ /* 0x000fce0000000f00 */
.L_x_72:
        /* <DEDUP_REMOVED lines=12> */
.L_x_71:
[----:B------:R-:W-:Y:S01]  /*4960*/  LOP3.LUT R35, R33, 0xffff, RZ, 0xc0, !PT ;  /* 0x0000ffff21237812 */ /* 0x000fe200078ec0ff */
[----:B------:R-:W-:Y:S03]  /*4970*/  BSSY.RECONVERGENT B0, `(.L_x_68) ;  /* 0x0000052000007945 */ /* 0x000fe60003800200 */
[----:B------:R-:W-:-:S04]  /*4980*/  PRMT R35, R35, 0x8880, RZ ;  /* 0x0000888023237816 */ /* 0x000fc800000000ff */
[C---:B------:R-:W-:Y:S01]  /*4990*/  IADD3 R36, PT, PT, R35.reuse, UR5, RZ ;  /* 0x0000000523247c10 */ /* 0x040fe2000fffe0ff */
[----:B------:R-:W-:Y:S02]  /*49a0*/  IMAD.IADD R37, R18, 0x1, R35 ;  /* 0x0000000112257824 */ /* 0x000fe400078e0223 */
[----:B------:R-:W-:Y:S01]  /*49b0*/  IMAD R35, R35, 0x7, R34 ;  /* 0x0000000723237824 */ /* 0x000fe200078e0222 */
[----:B------:R-:W-:Y:S02]  /*49c0*/  LEA R39, R36, UR8, 0x2 ;  /* 0x0000000824277c11 */ /* 0x000fe4000f8e10ff */
        /* <DEDUP_REMOVED lines=67> */
[----:B-1----:R-:W-:Y:S01]  /*4e00*/  LEA R40, R40, -R39, 0x17 ;  /* 0x8000002728287211 */ /* 0x002fe200078eb8ff */
[----:B------:R-:W-:-:S04]  /*4e10*/  VIADD R38, R39, 0x7f000000 ;  /* 0x7f00000027267836 */ /* 0x000fc80000000000 */
[----:B------:R-:W-:-:S04]  /*4e20*/  FMUL R41, R38, R41 ;  /* 0x0000002926297220 */ /* 0x000fc80000400000 */
[----:B------:R-:W-:Y:S02]  /*4e30*/  @!P1 FMUL R37, R40, R41 ;  /* 0x0000002928259220 */ /* 0x000fe40000400000 */
[----:B------:R-:W-:Y:S05]  /*4e40*/  @P0 BRA P3, `(.L_x_69) ;  /* 0x0000000000100947 */ /* 0x000fea0001800000 */
[----:B------:R-:W-:-:S05]  /*4e50*/  FADD R36, R36, R36 ;  /* 0x0000002424247221 */ /* 0x000fca0000000000 */
[----:B------:R-:W-:Y:S01]  /*4e60*/  LOP3.LUT R37, R36, 0x7fffffff, RZ, 0xc0, !PT ;  /* 0x7fffffff24257812 */ /* 0x000fe200078ec0ff */
[----:B------:R-:W-:Y:S06]  /*4e70*/  BRA `(.L_x_69) ;  /* 0x0000000000047947 */ /* 0x000fec0003800000 */
.L_x_70:
[----:B------:R-:W-:-:S07]  /*4e80*/  FADD R37, R36, 2 ;  /* 0x4000000024257421 */ /* 0x000fce0000000000 */
.L_x_69:
[----:B------:R-:W-:Y:S05]  /*4e90*/  BSYNC.RECONVERGENT B0 ;  /* 0x0000000000007941 */ /* 0x000fea0003800200 */
.L_x_68:
[C---:B------:R-:W-:Y:S02]  /*4ea0*/  PRMT R36, R33.reuse, 0x8880, RZ ;  /* 0x0000888021247816 */ /* 0x040fe400000000ff */
        /* <DEDUP_REMOVED lines=24> */
.L_x_74:
[----:B------:R-:W-:Y:S05]  /*5030*/  BSYNC.RECONVERGENT B2 ;  /* 0x0000000000027941 */ /* 0x000fea0003800200 */
.L_x_73:
        /* <DEDUP_REMOVED lines=19> */
.L_x_85:
        /* <DEDUP_REMOVED lines=8> */
.L_x_84:
[----:B------:R-:W-:Y:S02]  /*51f0*/  HFMA2 R5, -RZ, RZ, 0, 1.513957977294921875e-05 ;  /* 0x000000feff057431 */ /* 0x000fe400000001ff */
[----:B------:R-:W-:-:S07]  /*5200*/  IMAD.MOV.U32 R6, RZ, RZ, RZ ;  /* 0x000000ffff067224 */ /* 0x000fce00078e00ff */
.L_x_81:
        /* <DEDUP_REMOVED lines=12> */
.L_x_80:
[----:B------:R-:W-:Y:S01]  /*52d0*/  LOP3.LUT R35, R33, 0xffff, RZ, 0xc0, !PT ;  /* 0x0000ffff21237812 */ /* 0x000fe200078ec0ff */
[----:B------:R-:W-:Y:S03]  /*52e0*/  BSSY.RECONVERGENT B0, `(.L_x_77) ;  /* 0x0000052000007945 */ /* 0x000fe60003800200 */
[----:B------:R-:W-:-:S04]  /*52f0*/  PRMT R35, R35, 0x8880, RZ ;  /* 0x0000888023237816 */ /* 0x000fc800000000ff */
[----:B------:R-:W-:Y:S02]  /*5300*/  IADD3 R37, PT, PT, R18, R35, RZ ;  /* 0x0000002312257210 */ /* 0x000fe40007ffe0ff */
[C---:B------:R-:W-:Y:S01]  /*5310*/  IADD3 R36, PT, PT, R35.reuse, UR5, RZ ;  /* 0x0000000523247c10 */ /* 0x040fe2000fffe0ff */
[----:B------:R-:W-:Y:S01]  /*5320*/  IMAD R35, R35, 0x7, R34 ;  /* 0x0000000723237824 */ /* 0x000fe200078e0222 */
[----:B------:R-:W-:Y:S02]  /*5330*/  LEA R38, R37, R8, 0x2 ;  /* 0x0000000825267211 */ /* 0x000fe400078e10ff */
[----:B------:R-:W-:Y:S02]  /*5340*/  LEA R39, R36, UR8, 0x2 ;  /* 0x0000000824277c11 */ /* 0x000fe4000f8e10ff */
        /* <DEDUP_REMOVED lines=15> */
[----:B------:R-:W-:-:S05]  /*5440*/  LOP3.LUT R38, R38, 0xff800000, RZ, 0xc0, !PT ;  /* 0xff80000026267812 */ /* 0x000fca00078ec0ff */
[----:B------:R-:W-:Y:S01]  /*5450*/  IMAD.IADD R37, R37, 0x1, -R38 ;  /* 0x0000000125257824 */ /* 0x000fe200078e0a26 */
        /* <DEDUP_REMOVED lines=57> */
.L_x_79:
[----:B------:R-:W-:-:S07]  /*57f0*/  FADD R37, R36, 2 ;  /* 0x4000000024257421 */ /* 0x000fce0000000000 */
.L_x_78:
[----:B------:R-:W-:Y:S05]  /*5800*/  BSYNC.RECONVERGENT B0 ;  /* 0x0000000000007941 */ /* 0x000fea0003800200 */
.L_x_77:
        /* <DEDUP_REMOVED lines=25> */
.L_x_83:
[----:B------:R-:W-:Y:S05]  /*59a0*/  BSYNC.RECONVERGENT B2 ;  /* 0x0000000000027941 */ /* 0x000fea0003800200 */
.L_x_82:
        /* <DEDUP_REMOVED lines=18> */
.L_x_41:
[----:B------:R-:W-:Y:S01]  /*5ad0*/  HFMA2 R5, -RZ, RZ, 0, 5.9604644775390625e-08 ;  /* 0x00000001ff057431 */ /* 0x000fe200000001ff */
[----:B------:R-:W-:Y:S01]  /*5ae0*/  UPLOP3.LUT UP0, UPT, UPT, UPT, UPT, 0x40, 0x4 ;  /* 0x000000000004789c */ /* 0x000fe20003f0e870 */
[----:B------:R-:W-:Y:S10]  /*5af0*/  BRA.U UP2, `(.L_x_86) ;  /* 0xffffffd102907547 */ /* 0x000ff4000b83ffff */
[----:B------:R-:W-:Y:S01]  /*5b00*/  MOV R28, 0x1 ;  /* 0x00000001001c7802 */ /* 0x000fe20000000f00 */
[----:B------:R-:W-:Y:S01]  /*5b10*/  UPLOP3.LUT UP0, UPT, UPT, UPT, UPT, 0x40, 0x4 ;  /* 0x000000000004789c */ /* 0x000fe20003f0e870 */
[----:B------:R-:W-:Y:S10]  /*5b20*/  BRA.U UP1, `(.L_x_87) ;  /* 0xffffffd101747547 */ /* 0x000ff4000b83ffff */
[----:B------:R-:W0:Y:S01]  /*5b30*/  MUFU.RCP R6, R15 ;  /* 0x0000000f00067308 */ /* 0x000e220000001000 */
[----:B------:R-:W-:Y:S01]  /*5b40*/  MOV R9, UR7 ;  /* 0x0000000700097c02 */ /* 0x000fe20008000f00 */
[----:B------:R-:W-:Y:S01]  /*5b50*/  BSSY.RECONVERGENT B2, `(.L_x_88) ;  /* 0x000000e000027945 */ /* 0x000fe20003800200 */
[----:B------:R-:W-:Y:S02]  /*5b60*/  IADD3 R7, PT, PT, R7, 0x2, RZ ;  /* 0x0000000207077810 */ /* 0x000fe40007ffe0ff */
[----:B------:R-:W-:-:S03]  /*5b70*/  IADD3 R10, PT, PT, R10, 0x2, R9 ;  /* 0x000000020a0a7810 */ /* 0x000fc60007ffe009 */
[----:B------:R-:W1:Y:S01]  /*5b80*/  FCHK P0, R0, R15 ;  /* 0x0000000f00007302 */ /* 0x000e620000000000 */
[----:B0-----:R-:W-:-:S04]  /*5b90*/  FFMA R5, -R15, R6, 1 ;  /* 0x3f8000000f057423 */ /* 0x001fc80000000106 */
[----:B------:R-:W-:-:S04]  /*5ba0*/  FFMA R5, R6, R5, R6 ;  /* 0x0000000506057223 */ /* 0x000fc80000000006 */
[----:B------:R-:W-:-:S04]  /*5bb0*/  FFMA R6, R0, R5, RZ ;  /* 0x0000000500067223 */ /* 0x000fc800000000ff */
[----:B------:R-:W-:-:S04]  /*5bc0*/  FFMA R8, -R15, R6, R0 ;  /* 0x000000060f087223 */ /* 0x000fc80000000100 */
[----:B------:R-:W-:Y:S01]  /*5bd0*/  FFMA R5, R5, R8, R6 ;  /* 0x0000000805057223 */ /* 0x000fe20000000006 */
[----:B-1----:R-:W-:Y:S06]  /*5be0*/  @!P0 BRA `(.L_x_89) ;  /* 0x0000000000108947 */ /* 0x002fec0003800000 */
[----:B------:R-:W-:Y:S02]  /*5bf0*/  MOV R6, R0 ;  /* 0x0000000000067202 */ /* 0x000fe40000000f00 */
[----:B------:R-:W-:Y:S02]  /*5c00*/  MOV R5, R15 ;  /* 0x0000000f00057202 */ /* 0x000fe40000000f00 */
[----:B------:R-:W-:-:S07]  /*5c10*/  MOV R8, 0x5c30 ;  /* 0x00005c3000087802 */ /* 0x000fce0000000f00 */
[----:B------:R-:W-:Y:S05]  /*5c20*/  CALL.REL.NOINC `($__internal_0_$__cuda_sm3x_div_rn_noftz_f32_slowpath) ;  /* 0x0000000000fc7944 */ /* 0x000fea0003c00000 */
.L_x_89:
[----:B------:R-:W-:Y:S05]  /*5c30*/  BSYNC.RECONVERGENT B2 ;  /* 0x0000000000027941 */ /* 0x000fea0003800200 */
.L_x_88:
[----:B------:R-:W0:Y:S01]  /*5c40*/  LDC.64 R8, c[0x0][0x388] ;  /* 0x0000e200ff087b82 */ /* 0x000e220000000a00 */
[----:B------:R-:W1:Y:S01]  /*5c50*/  MUFU.RCP R6, R17 ;  /* 0x0000001100067308 */ /* 0x000e620000001000 */
[----:B------:R-:W-:Y:S01]  /*5c60*/  IMAD R0, R7, UR6, R10 ;  /* 0x0000000607007c24 */ /* 0x000fe2000f8e020a */
[----:B------:R-:W-:Y:S06]  /*5c70*/  BSSY.RECONVERGENT B2, `(.L_x_90) ;  /* 0x000000f000027945 */ /* 0x000fec0003800200 */
[----:B------:R-:W2:Y:S01]  /*5c80*/  FCHK P0, R2, R17 ;  /* 0x0000001102007302 */ /* 0x000ea20000000000 */
[----:B-1----:R-:W-:-:S04]  /*5c90*/  FFMA R11, -R17, R6, 1 ;  /* 0x3f800000110b7423 */ /* 0x002fc80000000106 */
[----:B------:R-:W-:Y:S01]  /*5ca0*/  FFMA R11, R6, R11, R6 ;  /* 0x0000000b060b7223 */ /* 0x000fe20000000006 */
[----:B0-----:R-:W-:-:S04]  /*5cb0*/  IMAD.WIDE.U32 R8, R0, 0x4, R8 ;  /* 0x0000000400087825 */ /* 0x001fc800078e0008 */
[----:B------:R-:W-:Y:S01]  /*5cc0*/  FFMA R6, R2, R11, RZ ;  /* 0x0000000b02067223 */ /* 0x000fe200000000ff */
[----:B------:R0:W-:Y:S03]  /*5cd0*/  STG.E desc[UR10][R8.64], R5 ;  /* 0x0000000508007986 */ /* 0x0001e6000c10190a */
[----:B------:R-:W-:-:S04]  /*5ce0*/  FFMA R12, -R17, R6, R2 ;  /* 0x00000006110c7223 */ /* 0x000fc80000000102 */
[----:B------:R-:W-:Y:S01]  /*5cf0*/  FFMA R11, R11, R12, R6 ;  /* 0x0000000c0b0b7223 */ /* 0x000fe20000000006 */
[----:B--2---:R-:W-:Y:S06]  /*5d00*/  @!P0 BRA `(.L_x_91) ;  /* 0x0000000000148947 */ /* 0x004fec0003800000 */
[----:B------:R-:W-:Y:S01]  /*5d10*/  MOV R6, R2 ;  /* 0x0000000200067202 */ /* 0x000fe20000000f00 */
[----:B0-----:R-:W-:Y:S01]  /*5d20*/  IMAD.MOV.U32 R5, RZ, RZ, R17 ;  /* 0x000000ffff057224 */ /* 0x001fe200078e0011 */
[----:B------:R-:W-:-:S07]  /*5d30*/  MOV R8, 0x5d50 ;  /* 0x00005d5000087802 */ /* 0x000fce0000000f00 */
[----:B------:R-:W-:Y:S05]  /*5d40*/  CALL.REL.NOINC `($__internal_0_$__cuda_sm3x_div_rn_noftz_f32_slowpath) ;  /* 0x0000000000b47944 */ /* 0x000fea0003c00000 */
[----:B------:R-:W-:-:S07]  /*5d50*/  MOV R11, R5 ;  /* 0x00000005000b7202 */ /* 0x000fce0000000f00 */
.L_x_91:
[----:B------:R-:W-:Y:S05]  /*5d60*/  BSYNC.RECONVERGENT B2 ;  /* 0x0000000000027941 */ /* 0x000fea0003800200 */
.L_x_90:
[----:B0-----:R-:W0:Y:S01]  /*5d70*/  LDC.64 R8, c[0x0][0x388] ;  /* 0x0000e200ff087b82 */ /* 0x001e220000000a00 */
[----:B------:R-:W1:Y:S01]  /*5d80*/  MUFU.RCP R13, R16 ;  /* 0x00000010000d7308 */ /* 0x000e620000001000 */
[----:B------:R-:W-:Y:S01]  /*5d90*/  IADD3 R5, PT, PT, R0, UR16, RZ ;  /* 0x0000001000057c10 */ /* 0x000fe2000fffe0ff */
        /* <DEDUP_REMOVED lines=10> */
[----:B------:R-:W-:Y:S02]  /*5e40*/  MOV R6, R3 ;  /* 0x0000000300067202 */ /* 0x000fe40000000f00 */
[----:B------:R-:W-:Y:S02]  /*5e50*/  MOV R5, R16 ;  /* 0x0000001000057202 */ /* 0x000fe40000000f00 */
[----:B0-----:R-:W-:-:S07]  /*5e60*/  MOV R8, 0x5e80 ;  /* 0x00005e8000087802 */ /* 0x001fce0000000f00 */
[----:B------:R-:W-:Y:S05]  /*5e70*/  CALL.REL.NOINC `($__internal_0_$__cuda_sm3x_div_rn_noftz_f32_slowpath) ;  /* 0x0000000000687944 */ /* 0x000fea0003c00000 */
.L_x_93:
[----:B------:R-:W-:Y:S05]  /*5e80*/  BSYNC.RECONVERGENT B2 ;  /* 0x0000000000027941 */ /* 0x000fea0003800200 */
.L_x_92:
[----:B------:R-:W1:Y:S01]  /*5e90*/  LDC.64 R2, c[0x0][0x388] ;  /* 0x0000e200ff027b82 */ /* 0x000e620000000a00 */
[----:B------:R-:W-:Y:S01]  /*5ea0*/  IADD3 R7, PT, PT, R7, UR17, RZ ;  /* 0x0000001107077c10 */ /* 0x000fe2000fffe0ff */
[----:B------:R-:W2:Y:S01]  /*5eb0*/  MUFU.RCP R0, R19 ;  /* 0x0000001300007308 */ /* 0x000ea20000001000 */
[----:B------:R-:W-:Y:S03]  /*5ec0*/  BSSY.RECONVERGENT B2, `(.L_x_94) ;  /* 0x0000010000027945 */ /* 0x000fe60003800200 */
[----:B------:R-:W-:-:S04]  /*5ed0*/  IMAD R10, R7, UR6, R10 ;  /* 0x00000006070a7c24 */ /* 0x000fc8000f8e020a */
[----:B------:R-:W3:Y:S01]  /*5ee0*/  FCHK P0, R4, R19 ;  /* 0x0000001304007302 */ /* 0x000ee20000000000 */
[----:B--2---:R-:W-:-:S04]  /*5ef0*/  FFMA R7, -R19, R0, 1 ;  /* 0x3f80000013077423 */ /* 0x004fc80000000100 */
[----:B------:R-:W-:Y:S01]  /*5f00*/  FFMA R7, R0, R7, R0 ;  /* 0x0000000700077223 */ /* 0x000fe20000000000 */
[----:B-1----:R-:W-:-:S04]  /*5f10*/  IMAD.WIDE.U32 R2, R10, 0x4, R2 ;  /* 0x000000040a027825 */ /* 0x002fc800078e0002 */
[----:B------:R-:W-:Y:S01]  /*5f20*/  FFMA R0, R4, R7, RZ ;  /* 0x0000000704007223 */ /* 0x000fe200000000ff */
[----:B------:R1:W-:Y:S03]  /*5f30*/  STG.E desc[UR10][R2.64], R5 ;  /* 0x0000000502007986 */ /* 0x0003e6000c10190a */
[----:B------:R-:W-:-:S04]  /*5f40*/  FFMA R6, -R19, R0, R4 ;  /* 0x0000000013067223 */ /* 0x000fc80000000104 */
[----:B------:R-:W-:Y:S01]  /*5f50*/  FFMA R7, R7, R6, R0 ;  /* 0x0000000607077223 */ /* 0x000fe20000000000 */
[----:B---3--:R-:W-:Y:S06]  /*5f60*/  @!P0 BRA `(.L_x_95) ;  /* 0x0000000000148947 */ /* 0x008fec0003800000 */
[----:B------:R-:W-:Y:S02]  /*5f70*/  MOV R6, R4 ;  /* 0x0000000400067202 */ /* 0x000fe40000000f00 */
[----:B-1----:R-:W-:Y:S02]  /*5f80*/  MOV R5, R19 ;  /* 0x0000001300057202 */ /* 0x002fe40000000f00 */
[----:B0-----:R-:W-:-:S07]  /*5f90*/  MOV R8, 0x5fb0 ;  /* 0x00005fb000087802 */ /* 0x001fce0000000f00 */
[----:B------:R-:W-:Y:S05]  /*5fa0*/  CALL.REL.NOINC `($__internal_0_$__cuda_sm3x_div_rn_noftz_f32_slowpath) ;  /* 0x00000000001c7944 */ /* 0x000fea0003c00000 */
[----:B------:R-:W-:-:S07]  /*5fb0*/  MOV R7, R5 ;  /* 0x0000000500077202 */ /* 0x000fce0000000f00 */
.L_x_95:
[----:B------:R-:W-:Y:S05]  /*5fc0*/  BSYNC.RECONVERGENT B2 ;  /* 0x0000000000027941 */ /* 0x000fea0003800200 */
.L_x_94:
[----:B-1----:R-:W1:Y:S01]  /*5fd0*/  LDC.64 R2, c[0x0][0x388] ;  /* 0x0000e200ff027b82 */ /* 0x002e620000000a00 */
[----:B------:R-:W-:-:S04]  /*5fe0*/  VIADD R5, R10, UR16 ;  /* 0x000000100a057c36 */ /* 0x000fc80008000000 */
[----:B-1----:R-:W-:-:S05]  /*5ff0*/  IMAD.WIDE.U32 R2, R5, 0x4, R2 ;  /* 0x0000000405027825 */ /* 0x002fca00078e0002 */
[----:B------:R-:W-:Y:S01]  /*6000*/  STG.E desc[UR10][R2.64], R7 ;  /* 0x0000000702007986 */ /* 0x000fe2000c10190a */
[----:B------:R-:W-:Y:S05]  /*6010*/  EXIT ;  /* 0x000000000000794d */ /* 0x000fea0003800000 */
        .weak           $__internal_0_$__cuda_sm3x_div_rn_noftz_f32_slowpath
        .type           $__internal_0_$__cuda_sm3x_div_rn_noftz_f32_slowpath,@function
        .size           $__internal_0_$__cuda_sm3x_div_rn_noftz_f32_slowpath,(.L_x_108 - $__internal_0_$__cuda_sm3x_div_rn_noftz_f32_slowpath)
$__internal_0_$__cuda_sm3x_div_rn_noftz_f32_slowpath:
[----:B------:R-:W-:Y:S01]  /*6020*/  SHF.R.U32.HI R33, RZ, 0x17, R5 ;  /* 0x00000017ff217819 */ /* 0x000fe20000011605 */
[----:B------:R-:W-:Y:S01]  /*6030*/  BSSY.RECONVERGENT B0, `(.L_x_96) ;  /* 0x0000062000007945 */ /* 0x000fe20003800200 */
[----:B------:R-:W-:Y:S02]  /*6040*/  SHF.R.U32.HI R35, RZ, 0x17, R6 ;  /* 0x00000017ff237819 */ /* 0x000fe40000011606 */
[----:B------:R-:W-:Y:S02]  /*6050*/  LOP3.LUT R33, R33, 0xff, RZ, 0xc0, !PT ;  /* 0x000000ff21217812 */ /* 0x000fe400078ec0ff */
[----:B------:R-:W-:Y:S02]  /*6060*/  LOP3.LUT R35, R35, 0xff, RZ, 0xc0, !PT ;  /* 0x000000ff23237812 */ /* 0x000fe400078ec0ff */
[----:B------:R-:W-:Y:S02]  /*6070*/  IADD3 R36, PT, PT, R33, -0x1, RZ ;  /* 0xffffffff21247810 */ /* 0x000fe40007ffe0ff */
[----:B------:R-:W-:-:S02]  /*6080*/  IADD3 R37, PT, PT, R35, -0x1, RZ ;  /* 0xffffffff23257810 */ /* 0x000fc40007ffe0ff */
[----:B------:R-:W-:-:S04]  /*6090*/  ISETP.GT.U32.AND P0, PT, R36, 0xfd, PT ;  /* 0x000000fd2400780c */ /* 0x000fc80003f04070 */
[----:B------:R-:W-:-:S13]  /*60a0*/  ISETP.GT.U32.OR P0, PT, R37, 0xfd, P0 ;  /* 0x000000fd2500780c */ /* 0x000fda0000704470 */
[----:B------:R-:W-:Y:S01]  /*60b0*/  @!P0 MOV R34, RZ ;  /* 0x000000ff00228202 */ /* 0x000fe20000000f00 */
[----:B------:R-:W-:Y:S06]  /*60c0*/  @!P0 BRA `(.L_x_97) ;  /* 0x00000000005c8947 */ /* 0x000fec0003800000 */
[----:B------:R-:W-:Y:S02]  /*60d0*/  FSETP.GTU.FTZ.AND P0, PT, |R6|, +INF , PT ;  /* 0x7f8000000600780b */ /* 0x000fe40003f1c200 */
[----:B------:R-:W-:-:S04]  /*60e0*/  FSETP.GTU.FTZ.AND P1, PT, |R5|, +INF , PT ;  /* 0x7f8000000500780b */ /* 0x000fc80003f3c200 */
[----:B------:R-:W-:-:S13]  /*60f0*/  PLOP3.LUT P0, PT, P0, P1, PT, 0xf8, 0x8f ;  /* 0x00000000008f781c */ /* 0x000fda0000703f70 */
[----:B------:R-:W-:Y:S05]  /*6100*/  @P0 BRA `(.L_x_98) ;  /* 0x00000004004c0947 */ /* 0x000fea0003800000 */
[----:B------:R-:W-:-:S13]  /*6110*/  LOP3.LUT P0, RZ, R5, 0x7fffffff, R6, 0xc8, !PT ;  /* 0x7fffffff05ff7812 */ /* 0x000fda000780c806 */
[----:B------:R-:W-:Y:S05]  /*6120*/  @!P0 BRA `(.L_x_99) ;  /* 0x00000004003c8947 */ /* 0x000fea0003800000 */
[C---:B------:R-:W-:Y:S02]  /*6130*/  FSETP.NEU.FTZ.AND P3, PT, |R6|.reuse, +INF , PT ;  /* 0x7f8000000600780b */ /* 0x040fe40003f7d200 */
[----:B------:R-:W-:Y:S02]  /*6140*/  FSETP.NEU.FTZ.AND P1, PT, |R5|, +INF , PT ;  /* 0x7f8000000500780b */ /* 0x000fe40003f3d200 */
[----:B------:R-:W-:-:S11]  /*6150*/  FSETP.NEU.FTZ.AND P0, PT, |R6|, +INF , PT ;  /* 0x7f8000000600780b */ /* 0x000fd60003f1d200 */
[----:B------:R-:W-:Y:S05]  /*6160*/  @!P1 BRA !P3, `(.L_x_99) ;  /* 0x00000004002c9947 */ /* 0x000fea0005800000 */
[----:B------:R-:W-:-:S04]  /*6170*/  LOP3.LUT P3, RZ, R6, 0x7fffffff, RZ, 0xc0, !PT ;  /* 0x7fffffff06ff7812 */ /* 0x000fc8000786c0ff */
[----:B------:R-:W-:-:S13]  /*6180*/  PLOP3.LUT P1, PT, P1, P3, PT, 0x2f, 0xf2 ;  /* 0x0000000000f2781c */ /* 0x000fda0000f26577 */
[----:B------:R-:W-:Y:S05]  /*6190*/  @P1 BRA `(.L_x_100) ;  /* 0x0000000400181947 */ /* 0x000fea0003800000 */
[----:B------:R-:W-:-:S04]  /*61a0*/  LOP3.LUT P1, RZ, R5, 0x7fffffff, RZ, 0xc0, !PT ;  /* 0x7fffffff05ff7812 */ /* 0x000fc8000782c0ff */
[----:B------:R-:W-:-:S13]  /*61b0*/  PLOP3.LUT P0, PT, P0, P1, PT, 0x2f, 0xf2 ;  /* 0x0000000000f2781c */ /* 0x000fda0000702577 */
[----:B------:R-:W-:Y:S05]  /*61c0*/  @P0 BRA `(.L_x_101) ;  /* 0x0000000400000947 */ /* 0x000fea0003800000 */
[----:B------:R-:W-:Y:S02]  /*61d0*/  ISETP.GE.AND P0, PT, R37, RZ, PT ;  /* 0x000000ff2500720c */ /* 0x000fe40003f06270 */
[----:B------:R-:W-:-:S11]  /*61e0*/  ISETP.GE.AND P1, PT, R36, RZ, PT ;  /* 0x000000ff2400720c */ /* 0x000fd60003f26270 */
[----:B------:R-:W-:Y:S01]  /*61f0*/  @P0 MOV R34, RZ ;  /* 0x000000ff00220202 */ /* 0x000fe20000000f00 */
[----:B------:R-:W-:Y:S01]  /*6200*/  @!P0 FFMA R6, R6, 1.84467440737095516160e+19, RZ ;  /* 0x5f80000006068823 */ /* 0x000fe200000000ff */
[----:B------:R-:W-:Y:S01]  /*6210*/  @!P0 MOV R34, 0xffffffc0 ;  /* 0xffffffc000228802 */ /* 0x000fe20000000f00 */
[----:B------:R-:W-:-:S03]  /*6220*/  @!P1 FFMA R5, R5, 1.84467440737095516160e+19, RZ ;  /* 0x5f80000005059823 */ /* 0x000fc600000000ff */
[----:B------:R-:W-:-:S07]  /*6230*/  @!P1 IADD3 R34, PT, PT, R34, 0x40, RZ ;  /* 0x0000004022229810 */ /* 0x000fce0007ffe0ff */
.L_x_97:
[----:B------:R-:W-:Y:S01]  /*6240*/  LEA R36, R33, 0xc0800000, 0x17 ;  /* 0xc080000021247811 */ /* 0x000fe200078eb8ff */
[----:B------:R-:W-:Y:S01]  /*6250*/  BSSY.RECONVERGENT B1, `(.L_x_102) ;  /* 0x0000036000017945 */ /* 0x000fe20003800200 */
[----:B------:R-:W-:Y:S02]  /*6260*/  IADD3 R35, PT, PT, R35, -0x7f, RZ ;  /* 0xffffff8123237810 */ /* 0x000fe40007ffe0ff */
[----:B------:R-:W-:Y:S02]  /*6270*/  IADD3 R39, PT, PT, -R36, R5, RZ ;  /* 0x0000000524277210 */ /* 0x000fe40007ffe1ff */
[C---:B------:R-:W-:Y:S01]  /*6280*/  IADD3 R33, PT, PT, R35.reuse, 0x7f, -R33 ;  /* 0x0000007f23217810 */ /* 0x040fe20007ffe821 */
[----:B------:R-:W-:Y:S01]  /*6290*/  IMAD R5, R35, -0x800000, R6 ;  /* 0xff80000023057824 */ /* 0x000fe200078e0206 */
[----:B------:R-:W0:Y:S01]  /*62a0*/  MUFU.RCP R37, R39 ;  /* 0x0000002700257308 */ /* 0x000e220000001000 */
[----:B------:R-:W-:Y:S02]  /*62b0*/  FADD.FTZ R36, -R39, -RZ ;  /* 0x800000ff27247221 */ /* 0x000fe40000010100 */
[----:B------:R-:W-:-:S02]  /*62c0*/  IMAD.IADD R34, R33, 0x1, R34 ;  /* 0x0000000121227824 */ /* 0x000fc400078e0222 */
[----:B0-----:R-:W-:-:S04]  /*62d0*/  FFMA R38, R37, R36, 1 ;  /* 0x3f80000025267423 */ /* 0x001fc80000000024 */
[----:B------:R-:W-:-:S04]  /*62e0*/  FFMA R38, R37, R38, R37 ;  /* 0x0000002625267223 */ /* 0x000fc80000000025 */
[----:B------:R-:W-:-:S04]  /*62f0*/  FFMA R37, R5, R38, RZ ;  /* 0x0000002605257223 */ /* 0x000fc800000000ff */
[----:B------:R-:W-:-:S04]  /*6300*/  FFMA R6, R36, R37, R5 ;  /* 0x0000002524067223 */ /* 0x000fc80000000005 */
[----:B------:R-:W-:-:S04]  /*6310*/  FFMA R37, R38, R6, R37 ;  /* 0x0000000626257223 */ /* 0x000fc80000000025 */
[----:B------:R-:W-:-:S04]  /*6320*/  FFMA R36, R36, R37, R5 ;  /* 0x0000002524247223 */ /* 0x000fc80000000005 */
[----:B------:R-:W-:-:S05]  /*6330*/  FFMA R5, R38, R36, R37 ;  /* 0x0000002426057223 */ /* 0x000fca0000000025 */
[----:B------:R-:W-:-:S04]  /*6340*/  SHF.R.U32.HI R6, RZ, 0x17, R5 ;  /* 0x00000017ff067819 */ /* 0x000fc80000011605 */
[----:B------:R-:W-:-:S04]  /*6350*/  LOP3.LUT R33, R6, 0xff, RZ, 0xc0, !PT ;  /* 0x000000ff06217812 */ /* 0x000fc800078ec0ff */
[----:B------:R-:W-:-:S04]  /*6360*/  IADD3 R6, PT, PT, R33, R34, RZ ;  /* 0x0000002221067210 */ /* 0x000fc80007ffe0ff */
[----:B------:R-:W-:-:S04]  /*6370*/  IADD3 R33, PT, PT, R6, -0x1, RZ ;  /* 0xffffffff06217810 */ /* 0x000fc80007ffe0ff */
[----:B------:R-:W-:-:S13]  /*6380*/  ISETP.GE.U32.AND P0, PT, R33, 0xfe, PT ;  /* 0x000000fe2100780c */ /* 0x000fda0003f06070 */
[----:B------:R-:W-:Y:S05]  /*6390*/  @!P0 BRA `(.L_x_103) ;  /* 0x0000000000808947 */ /* 0x000fea0003800000 */
[----:B------:R-:W-:-:S13]  /*63a0*/  ISETP.GT.AND P0, PT, R6, 0xfe, PT ;  /* 0x000000fe0600780c */ /* 0x000fda0003f04270 */
[----:B------:R-:W-:Y:S05]  /*63b0*/  @P0 BRA `(.L_x_104) ;  /* 0x00000000006c0947 */ /* 0x000fea0003800000 */
[----:B------:R-:W-:-:S13]  /*63c0*/  ISETP.GE.AND P0, PT, R6, 0x1, PT ;  /* 0x000000010600780c */ /* 0x000fda0003f06270 */
[----:B------:R-:W-:Y:S05]  /*63d0*/  @P0 BRA `(.L_x_105) ;  /* 0x0000000000740947 */ /* 0x000fea0003800000 */
[----:B------:R-:W-:Y:S02]  /*63e0*/  ISETP.GE.AND P0, PT, R6, -0x18, PT ;  /* 0xffffffe80600780c */ /* 0x000fe40003f06270 */
[----:B------:R-:W-:-:S11]  /*63f0*/  LOP3.LUT R5, R5, 0x80000000, RZ, 0xc0, !PT ;  /* 0x8000000005057812 */ /* 0x000fd600078ec0ff */
[----:B------:R-:W-:Y:S05]  /*6400*/  @!P0 BRA `(.L_x_105) ;  /* 0x0000000000688947 */ /* 0x000fea0003800000 */
[-CC-:B------:R-:W-:Y:S01]  /*6410*/  FFMA.RZ R34, R38, R36.reuse, R37.reuse ;  /* 0x0000002426227223 */ /* 0x180fe2000000c025 */
[----:B------:R-:W-:Y:S01]  /*6420*/  IADD3 R35, PT, PT, R6, 0x20, RZ ;  /* 0x0000002006237810 */ /* 0x000fe20007ffe0ff */
[CCC-:B------:R-:W-:Y:S01]  /*6430*/  FFMA.RP R33, R38.reuse, R36.reuse, R37.reuse ;  /* 0x0000002426217223 */ /* 0x1c0fe20000008025 */
[----:B------:R-:W-:Y:S01]  /*6440*/  FFMA.RM R36, R38, R36, R37 ;  /* 0x0000002426247223 */ /* 0x000fe20000004025 */
[----:B------:R-:W-:Y:S02]  /*6450*/  ISETP.NE.AND P3, PT, R6, RZ, PT ;  /* 0x000000ff0600720c */ /* 0x000fe40003f65270 */
[----:B------:R-:W-:Y:S02]  /*6460*/  LOP3.LUT R34, R34, 0x7fffff, RZ, 0xc0, !PT ;  /* 0x007fffff22227812 */ /* 0x000fe400078ec0ff */
[----:B------:R-:W-:Y:S02]  /*6470*/  ISETP.NE.AND P1, PT, R6, RZ, PT ;  /* 0x000000ff0600720c */ /* 0x000fe40003f25270 */
[----:B------:R-:W-:-:S02]  /*6480*/  LOP3.LUT R34, R34, 0x800000, RZ, 0xfc, !PT ;  /* 0x0080000022227812 */ /* 0x000fc400078efcff */
[----:B------:R-:W-:Y:S02]  /*6490*/  IADD3 R6, PT, PT, -R6, RZ, RZ ;  /* 0x000000ff06067210 */ /* 0x000fe40007ffe1ff */
[----:B------:R-:W-:Y:S02]  /*64a0*/  SHF.L.U32 R35, R34, R35, RZ ;  /* 0x0000002322237219 */ /* 0x000fe400000006ff */
[----:B------:R-:W-:Y:S02]  /*64b0*/  FSETP.NEU.FTZ.AND P0, PT, R33, R36, PT ;  /* 0x000000242100720b */ /* 0x000fe40003f1d000 */
[----:B------:R-:W-:Y:S02]  /*64c0*/  SEL R33, R6, RZ, P3 ;  /* 0x000000ff06217207 */ /* 0x000fe40001800000 */
[----:B------:R-:W-:Y:S02]  /*64d0*/  ISETP.NE.AND P1, PT, R35, RZ, P1 ;  /* 0x000000ff2300720c */ /* 0x000fe40000f25270 */
[----:B------:R-:W-:-:S02]  /*64e0*/  SHF.R.U32.HI R35, RZ, R33, R34 ;  /* 0x00000021ff237219 */ /* 0x000fc40000011622 */
[----:B------:R-:W-:Y:S02]  /*64f0*/  PLOP3.LUT P0, PT, P0, P1, PT, 0xf8, 0x8f ;  /* 0x00000000008f781c */ /* 0x000fe40000703f70 */
[----:B------:R-:W-:Y:S02]  /*6500*/  SHF.R.U32.HI R33, RZ, 0x1, R35 ;  /* 0x00000001ff217819 */ /* 0x000fe40000011623 */
[----:B------:R-:W-:-:S04]  /*6510*/  SEL R6, RZ, 0x1, !P0 ;  /* 0x00000001ff067807 */ /* 0x000fc80004000000 */
[----:B------:R-:W-:-:S04]  /*6520*/  LOP3.LUT R6, R6, 0x1, R33, 0xf8, !PT ;  /* 0x0000000106067812 */ /* 0x000fc800078ef821 */
[----:B------:R-:W-:-:S04]  /*6530*/  LOP3.LUT R6, R6, R35, RZ, 0xc0, !PT ;  /* 0x0000002306067212 */ /* 0x000fc800078ec0ff */
[----:B------:R-:W-:-:S04]  /*6540*/  IADD3 R6, PT, PT, R33, R6, RZ ;  /* 0x0000000621067210 */ /* 0x000fc80007ffe0ff */
[----:B------:R-:W-:Y:S01]  /*6550*/  LOP3.LUT R5, R6, R5, RZ, 0xfc, !PT ;  /* 0x0000000506057212 */ /* 0x000fe200078efcff */
[----:B------:R-:W-:Y:S06]  /*6560*/  BRA `(.L_x_105) ;  /* 0x0000000000107947 */ /* 0x000fec0003800000 */
.L_x_104:
[----:B------:R-:W-:-:S04]  /*6570*/  LOP3.LUT R5, R5, 0x80000000, RZ, 0xc0, !PT ;  /* 0x8000000005057812 */ /* 0x000fc800078ec0ff */
[----:B------:R-:W-:Y:S01]  /*6580*/  LOP3.LUT R5, R5, 0x7f800000, RZ, 0xfc, !PT ;  /* 0x7f80000005057812 */ /* 0x000fe200078efcff */
[----:B------:R-:W-:Y:S06]  /*6590*/  BRA `(.L_x_105) ;  /* 0x0000000000047947 */ /* 0x000fec0003800000 */
.L_x_103:
[----:B------:R-:W-:-:S07]  /*65a0*/  LEA R5, R34, R5, 0x17 ;  /* 0x0000000522057211 */ /* 0x000fce00078eb8ff */
.L_x_105:
[----:B------:R-:W-:Y:S05]  /*65b0*/  BSYNC.RECONVERGENT B1 ;  /* 0x0000000000017941 */ /* 0x000fea0003800200 */
.L_x_102:
[----:B------:R-:W-:Y:S05]  /*65c0*/  BRA `(.L_x_106) ;  /* 0x0000000000207947 */ /* 0x000fea0003800000 */
.L_x_101:
[----:B------:R-:W-:-:S04]  /*65d0*/  LOP3.LUT R5, R5, 0x80000000, R6, 0x48, !PT ;  /* 0x8000000005057812 */ /* 0x000fc800078e4806 */
[----:B------:R-:W-:Y:S01]  /*65e0*/  LOP3.LUT R5, R5, 0x7f800000, RZ, 0xfc, !PT ;  /* 0x7f80000005057812 */ /* 0x000fe200078efcff */
[----:B------:R-:W-:Y:S06]  /*65f0*/  BRA `(.L_x_106) ;  /* 0x0000000000147947 */ /* 0x000fec0003800000 */
.L_x_100:
[----:B------:R-:W-:Y:S01]  /*6600*/  LOP3.LUT R5, R5, 0x80000000, R6, 0x48, !PT ;  /* 0x8000000005057812 */ /* 0x000fe200078e4806 */
[----:B------:R-:W-:Y:S06]  /*6610*/  BRA `(.L_x_106) ;  /* 0x00000000000c7947 */ /* 0x000fec0003800000 */
.L_x_99:
[----:B------:R-:W0:Y:S01]  /*6620*/  MUFU.RSQ R5, -QNAN ;  /* 0xffc0000000057908 */ /* 0x000e220000001400 */
[----:B------:R-:W-:Y:S05]  /*6630*/  BRA `(.L_x_106) ;  /* 0x0000000000047947 */ /* 0x000fea0003800000 */
.L_x_98:
[----:B------:R-:W-:-:S07]  /*6640*/  FADD.FTZ R5, R6, R5 ;  /* 0x0000000506057221 */ /* 0x000fce0000010000 */
.L_x_106:
[----:B------:R-:W-:Y:S05]  /*6650*/  BSYNC.RECONVERGENT B0 ;  /* 0x0000000000007941 */ /* 0x000fea0003800200 */
.L_x_96:
[----:B------:R-:W-:Y:S01]  /*6660*/  HFMA2 R35, -RZ, RZ, 0, 0 ;  /* 0x00000000ff237431 */ /* 0x000fe200000001ff */
[----:B------:R-:W-:-:S04]  /*6670*/  MOV R34, R8 ;  /* 0x0000000800227202 */ /* 0x000fc80000000f00 */
[----:B0-----:R-:W-:Y:S05]  /*6680*/  RET.REL.NODEC R34 `(_Z3nlmPKfPfif) ;  /* 0xffffff98225c7950 */ /* 0x001fea0003c3ffff */
.L_x_107:
[----:B------:R-:W-:-:S00]  /*6690*/  BRA `(.L_x_107) ;  /* 0xfffffffc00fc7947 */ /* 0x000fc0000383ffff */
[----:B------:R-:W-:-:S00]  /*66a0*/  NOP ;  /* 0x0000000000007918 */ /* 0x000fc00000000000 */
        /* <DEDUP_REMOVED lines=13> */
.L_x_108:


//--------------------- .nv.shared._Z3nlmPKfPfif  --------------------------
	.section	.nv.shared._Z3nlmPKfPfif,"aw",@nobits
	.sectionflags	@""
	.align	4
.nv.shared._Z3nlmPKfPfif:
	.zero		11392


//--------------------- .nv.shared.reserved.0     --------------------------
	.section	.nv.shared.reserved.0,"aw",@nobits
	.weak		__nv_reservedSMEM_offset_0_alias
	.size		__nv_reservedSMEM_offset_0_alias, 0, 64
	.other		__nv_reservedSMEM_offset_0_alias,@"STO_CUDA_RESERVED_SHARED STV_DEFAULT"
__nv_reservedSMEM_offset_0_alias:
	.zero		0
	.zero		64


//--------------------- .nv.constant0._Z3nlmPKfPfif --------------------------
	.section	.nv.constant0._Z3nlmPKfPfif,"a",@progbits
	.sectionflags	@""
	.align	4
.nv.constant0._Z3nlmPKfPfif:
	.zero		920


//--------------------- SYMBOLS --------------------------

	.type		.nv.reservedSmem.offset0,@object
	.size		.nv.reservedSmem.offset0,0x4
	.type		.nv.reservedSmem.cap,@object
	.size		.nv.reservedSmem.cap,0x4
